def gluon_tcgen05(
    a_ptr,
    b_ptr,
    c_ptr,
    M,
    N,
    K,
    stride_am,
    stride_bk,
    stride_cm,
    BLOCK_M: gl.constexpr,
    BLOCK_N: gl.constexpr,
    BLOCK_K: gl.constexpr,
    DTYPE: gl.constexpr,
    A_LAYOUT: gl.constexpr,
    B_LAYOUT: gl.constexpr,
    C_LAYOUT: gl.constexpr,
    B_SHAPE: gl.constexpr,
    TMEM_LAYOUT: gl.constexpr,
    TMEM_REG: gl.constexpr,
    TRANS_B: gl.constexpr,
    NUM_BUFFERS: gl.constexpr,
):
    a_desc = tma.make_tensor_descriptor(
        a_ptr, [M, K], [stride_am, 1], [BLOCK_M, BLOCK_K], A_LAYOUT
    )
    b_desc = tma.make_tensor_descriptor(
        b_ptr,
        [N, K] if TRANS_B else [K, N],
        [stride_bk, 1],
        B_SHAPE,
        B_LAYOUT,
    )
    c_desc = tma.make_tensor_descriptor(
        c_ptr, [M, N], [stride_cm, 1], [BLOCK_M, BLOCK_N], C_LAYOUT
    )

    a_bufs = gl.allocate_shared_memory(
        DTYPE, [NUM_BUFFERS, BLOCK_M, BLOCK_K], A_LAYOUT
    )
    b_bufs = gl.allocate_shared_memory(DTYPE, [NUM_BUFFERS] + B_SHAPE, B_LAYOUT)

    pid_m = gl.program_id(0)
    pid_n = gl.program_id(1)
    off_m = pid_m * BLOCK_M
    off_n = pid_n * BLOCK_N

    tma_bars = gl.allocate_shared_memory(
        gl.int64, [NUM_BUFFERS, 1], mbarrier.MBarrierLayout()
    )
    mma_bars = gl.allocate_shared_memory(
        gl.int64, [NUM_BUFFERS, 1], mbarrier.MBarrierLayout()
    )
    for i in gl.static_range(NUM_BUFFERS):
        mbarrier.init(tma_bars.index(i), count=1)
        mbarrier.init(mma_bars.index(i), count=1)

    acc_tmem = allocate_tensor_memory(gl.float32, [BLOCK_M, BLOCK_N], TMEM_LAYOUT)
    idx = 0
    phase = 0
    use_acc = False
    for k in range(0, K, BLOCK_K):
        a = a_bufs.index(idx)
        b = b_bufs.index(idx)
        tma_bar = tma_bars.index(idx)
        mma_bar = mma_bars.index(idx)
        mbarrier.expect(
            tma_bar, a_desc.block_type.nbytes + b_desc.block_type.nbytes
        )
        tma.async_copy_global_to_shared(a_desc, [off_m, k], tma_bar, a)
        tma.async_copy_global_to_shared(
            b_desc, [off_n, k] if TRANS_B else [k, off_n], tma_bar, b
        )
        mbarrier.wait(tma_bar, phase=phase)

        if TRANS_B:
            b = b.permute((1, 0))
        tcgen05_mma(a, b, acc_tmem, use_acc=use_acc)
        tcgen05_commit(mma_bar)
        mbarrier.wait(mma_bar, phase=phase)
        use_acc = True

        idx += 1
        if idx == NUM_BUFFERS:
            idx = 0
            phase ^= 1

    for i in gl.static_range(NUM_BUFFERS):
        mbarrier.invalidate(tma_bars.index(i))
        mbarrier.invalidate(mma_bars.index(i))

    acc = acc_tmem.load(TMEM_REG)
    c_smem = gl.allocate_shared_memory(DTYPE, [BLOCK_M, BLOCK_N], C_LAYOUT)
    c_smem.store(acc.to(DTYPE))
    fence_async_shared()
    tma.async_copy_shared_to_global(c_desc, [off_m, off_n], c_smem)
    tma.store_wait(pendings=0)

# config = {"BLOCK_K": 128, "BLOCK_M": 128, "BLOCK_N": 256, "arch": "sm_100", "dtype": "fp8e4m3", "num_buffers": 4, "num_warps": 4, "trans_b": 1}
# arch = sm_100


// ===== COMPILED SASS (sm_100a) =====

	.target	sm_100a

	.elftype	@"ET_EXEC"


//--------------------- .note.nv.tkinfo           --------------------------
	.section	.note.nv.tkinfo,"",@"SHT_NOTE"
	.sectionflags	@"SHF_NOTE_NV_TKINFO"
	.tkinfo
        /*0018*/ 	.word	0x00000081
        /*0030*/ 	.string	""
        /*0030*/ 	.string	"ptxas-blackwell"
        /*0030*/ 	.string	"Cuda compilation tools, release 12.9, V12.9.86"
        /*0030*/ 	.string	"Build cuda_12.9.r12.9/compiler.36037853_0"
        /*0030*/ 	.string	"-v  -suppress-debug-info  -lineinfo  -arch sm_100a "



//--------------------- .note.nv.cuver            --------------------------
	.section	.note.nv.cuver,"",@"SHT_NOTE"
	.sectionflags	@"SHF_NOTE_NV_CUVER"
        /*0018*/ 	.short	0x0001
        /*001a*/ 	.short	0x0064
        /*001c*/ 	.short	0x0001
        /*001e*/ 	.short	0x0000
        /*0020*/ 	.short	0x0001
        /*0022*/ 	.short	0x0000


//--------------------- .nv.info                  --------------------------
	.section	.nv.info,"",@"SHT_CUDA_INFO"
	.align	4


	//----- nvinfo : EIATTR_REGCOUNT
	.align		4
        /*0000*/ 	.byte	0x04, 0x2f
        /*0002*/ 	.short	(.L_4 - .L_3)
	.align		4
.L_3:
        /*0004*/ 	.word	index@(gluon_tcgen05)
        /*0008*/ 	.word	0x000000aa


	//----- nvinfo : EIATTR_FRAME_SIZE
	.align		4
.L_4:
        /*000c*/ 	.byte	0x04, 0x11
        /*000e*/ 	.short	(.L_6 - .L_5)
	.align		4
.L_5:
        /*0010*/ 	.word	index@($__internal_2_$__cuda_sm10x_tcgen05_guardrail_trap_unallocated_columns_being_dealloced)
        /*0014*/ 	.word	0x00000000


	//----- nvinfo : EIATTR_FRAME_SIZE
	.align		4
.L_6:
        /*0018*/ 	.byte	0x04, 0x11
        /*001a*/ 	.short	(.L_8 - .L_7)
	.align		4
.L_7:
        /*001c*/ 	.word	index@($__internal_1_$__cuda_sm10x_tcgen05_guardrail_trap_phase_invalid_during_alloc)
        /*0020*/ 	.word	0x00000000


	//----- nvinfo : EIATTR_FRAME_SIZE
	.align		4
.L_8:
        /*0024*/ 	.byte	0x04, 0x11
        /*0026*/ 	.short	(.L_10 - .L_9)
	.align		4
.L_9:
        /*0028*/ 	.word	index@($__internal_0_$__cuda_sm10x_tcgen05_guardrail_trap_col_being_dealloced_not_returned_by_alloc)
        /*002c*/ 	.word	0x00000000


	//----- nvinfo : EIATTR_FRAME_SIZE
	.align		4
.L_10:
        /*0030*/ 	.byte	0x04, 0x11
        /*0032*/ 	.short	(.L_12 - .L_11)
	.align		4
.L_11:
        /*0034*/ 	.word	index@(gluon_tcgen05)
        /*0038*/ 	.word	0x00000000


	//----- nvinfo : EIATTR_MIN_STACK_SIZE
	.align		4
.L_12:
        /*003c*/ 	.byte	0x04, 0x12
        /*003e*/ 	.short	(.L_14 - .L_13)
	.align		4
.L_13:
        /*0040*/ 	.word	index@(gluon_tcgen05)
        /*0044*/ 	.word	0x00000000
.L_14:


//--------------------- .nv.info.gluon_tcgen05    --------------------------
	.section	.nv.info.gluon_tcgen05,"",@"SHT_CUDA_INFO"
	.sectionflags	@""
	.align	4


	//----- nvinfo : EIATTR_CUDA_API_VERSION
	.align		4
        /*0000*/ 	.byte	0x04, 0x37
        /*0002*/ 	.short	(.L_16 - .L_15)
.L_15:
        /*0004*/ 	.word	0x00000081


	//----- nvinfo : EIATTR_KPARAM_INFO
	.align		4
.L_16:
        /*0008*/ 	.byte	0x04, 0x17
        /*000a*/ 	.short	(.L_18 - .L_17)
.L_17:
        /*000c*/ 	.word	0x00000000
        /*0010*/ 	.short	0x000a
        /*0012*/ 	.short	0x0048
        /*0014*/ 	.byte	0x00, 0xf4, 0x21, 0x00


	//----- nvinfo : EIATTR_KPARAM_INFO
	.align		4
.L_18:
        /*0018*/ 	.byte	0x04, 0x17
        /*001a*/ 	.short	(.L_20 - .L_19)
.L_19:
        /*001c*/ 	.word	0x00000000
        /*0020*/ 	.short	0x0009
        /*0022*/ 	.short	0x0040
        /*0024*/ 	.byte	0x00, 0xf4, 0x21, 0x00


	//----- nvinfo : EIATTR_KPARAM_INFO
	.align		4
.L_20:
        /*0028*/ 	.byte	0x04, 0x17
        /*002a*/ 	.short	(.L_22 - .L_21)
.L_21:
        /*002c*/ 	.word	0x00000000
        /*0030*/ 	.short	0x0008
        /*0032*/ 	.short	0x0038
        /*0034*/ 	.byte	0x00, 0xf0, 0x21, 0x00


	//----- nvinfo : EIATTR_KPARAM_INFO
	.align		4
.L_22:
        /*0038*/ 	.byte	0x04, 0x17
        /*003a*/ 	.short	(.L_24 - .L_23)
.L_23:
        /*003c*/ 	.word	0x00000000
        /*0040*/ 	.short	0x0007
        /*0042*/ 	.short	0x0030
        /*0044*/ 	.byte	0x00, 0xf0, 0x21, 0x00


	//----- nvinfo : EIATTR_KPARAM_INFO
	.align		4
.L_24:
        /*0048*/ 	.byte	0x04, 0x17
        /*004a*/ 	.short	(.L_26 - .L_25)
.L_25:
        /*004c*/ 	.word	0x00000000
        /*0050*/ 	.short	0x0006
        /*0052*/ 	.short	0x0028
        /*0054*/ 	.byte	0x00, 0xf0, 0x21, 0x00


	//----- nvinfo : EIATTR_KPARAM_INFO
	.align		4
.L_26:
        /*0058*/ 	.byte	0x04, 0x17
        /*005a*/ 	.short	(.L_28 - .L_27)
.L_27:
        /*005c*/ 	.word	0x00000000
        /*0060*/ 	.short	0x0005
        /*0062*/ 	.short	0x0020
        /*0064*/ 	.byte	0x00, 0xf0, 0x11, 0x00


	//----- nvinfo : EIATTR_KPARAM_INFO
	.align		4
.L_28:
        /*0068*/ 	.byte	0x04, 0x17
        /*006a*/ 	.short	(.L_30 - .L_29)
.L_29:
        /*006c*/ 	.word	0x00000000
        /*0070*/ 	.short	0x0004
        /*0072*/ 	.short	0x001c
        /*0074*/ 	.byte	0x00, 0xf0, 0x11, 0x00


	//----- nvinfo : EIATTR_KPARAM_INFO
	.align		4
.L_30:
        /*0078*/ 	.byte	0x04, 0x17
        /*007a*/ 	.short	(.L_32 - .L_31)
.L_31:
        /*007c*/ 	.word	0x00000000
        /*0080*/ 	.short	0x0003
        /*0082*/ 	.short	0x0018
        /*0084*/ 	.byte	0x00, 0xf0, 0x11, 0x00


	//----- nvinfo : EIATTR_KPARAM_INFO
	.align		4
.L_32:
        /*0088*/ 	.byte	0x04, 0x17
        /*008a*/ 	.short	(.L_34 - .L_33)
.L_33:
        /*008c*/ 	.word	0x00000000
        /*0090*/ 	.short	0x0002
        /*0092*/ 	.short	0x0010
        /*0094*/ 	.byte	0x00, 0xf4, 0x21, 0x00


	//----- nvinfo : EIATTR_KPARAM_INFO
	.align		4
.L_34:
        /*0098*/ 	.byte	0x04, 0x17
        /*009a*/ 	.short	(.L_36 - .L_35)
.L_35:
        /*009c*/ 	.word	0x00000000
        /*00a0*/ 	.short	0x0001
        /*00a2*/ 	.short	0x0008
        /*00a4*/ 	.byte	0x00, 0xf4, 0x21, 0x00


	//----- nvinfo : EIATTR_KPARAM_INFO
	.align		4
.L_36:
        /*00a8*/ 	.byte	0x04, 0x17
        /*00aa*/ 	.short	(.L_38 - .L_37)
.L_37:
        /*00ac*/ 	.word	0x00000000
        /*00b0*/ 	.short	0x0000
        /*00b2*/ 	.short	0x0000
        /*00b4*/ 	.byte	0x00, 0xf4, 0x21, 0x00


	//----- nvinfo : EIATTR_AT_ENTRY_FRAGMENTS
	.align		4
.L_38:
        /*00b8*/ 	.byte	0x04, 0x4f
        /*00ba*/ 	.short	(.L_40 - .L_39)


	//   ....[0]....
.L_39:
        /*00bc*/ 	.word	0x00000004


	//----- nvinfo : EIATTR_RESERVED_SMEM_USED
	.align		4
.L_40:
        /*00c0*/ 	.byte	0x01, 0x41
	.zero		2


	//----- nvinfo : EIATTR_SPARSE_MMA_MASK
	.align		4
        /*00c4*/ 	.byte	0x03, 0x50
        /*00c6*/ 	.short	0x0000


	//----- nvinfo : EIATTR_TCGEN05_1CTA_USED
	.align		4
        /*00c8*/ 	.byte	0x01, 0x51
	.zero		2


	//----- nvinfo : EIATTR_MAXREG_COUNT
	.align		4
        /*00cc*/ 	.byte	0x03, 0x1b
        /*00ce*/ 	.short	0x00ff


	//----- nvinfo : EIATTR_NUM_BARRIERS
	.align		4
        /*00d0*/ 	.byte	0x02, 0x4c
        /*00d2*/ 	.byte	0x01
	.zero		1


	//----- nvinfo : EIATTR_INT_WARP_WIDE_INSTR_OFFSETS
	.align		4
        /*00d4*/ 	.byte	0x04, 0x31
        /*00d6*/ 	.short	(.L_42 - .L_41)


	//   ....[0]....
.L_41:
        /*00d8*/ 	.word	0x00001670


	//   ....[1]....
        /*00dc*/ 	.word	0x00001690


	//   ....[2]....
        /*00e0*/ 	.word	0x00001710


	//   ....[3]....
        /*00e4*/ 	.word	0x00001ad0


	//   ....[4]....
        /*00e8*/ 	.word	0x00001ae0


	//   ....[5]....
        /*00ec*/ 	.word	0x00001b40


	//   ....[6]....
        /*00f0*/ 	.word	0x00001b50


	//   ....[7]....
        /*00f4*/ 	.word	0x00001e20


	//   ....[8]....
        /*00f8*/ 	.word	0x00001e30


	//   ....[9]....
        /*00fc*/ 	.word	0x00001fb0


	//   ....[10]....
        /*0100*/ 	.word	0x00001fe0


	//   ....[11]....
        /*0104*/ 	.word	0x00002010


	//   ....[12]....
        /*0108*/ 	.word	0x00002030


	//   ....[13]....
        /*010c*/ 	.word	0x00002330


	//   ....[14]....
        /*0110*/ 	.word	0x00002340


	//   ....[15]....
        /*0114*/ 	.word	0x00002640


	//   ....[16]....
        /*0118*/ 	.word	0x00002650


	//   ....[17]....
        /*011c*/ 	.word	0x00003260


	//   ....[18]....
        /*0120*/ 	.word	0x000032b0


	//----- nvinfo : EIATTR_COOP_GROUP_MASK_REGIDS
	.align		4
.L_42:
        /*0124*/ 	.byte	0x04, 0x29
        /*0126*/ 	.short	(.L_44 - .L_43)


	//   ....[0]....
.L_43:
        /*0128*/ 	.word	0xffffffff


	//   ....[1]....
        /*012c*/ 	.word	0xffffffff


	//   ....[2]....
        /*0130*/ 	.word	0xffffffff


	//   ....[3]....
        /*0134*/ 	.word	0xffffffff


	//   ....[4]....
        /*0138*/ 	.word	0xffffffff


	//   ....[5]....
        /*013c*/ 	.word	0xffffffff


	//   ....[6]....
        /*0140*/ 	.word	0xffffffff


	//   ....[7]....
        /*0144*/ 	.word	0xffffffff


	//   ....[8]....
        /*0148*/ 	.word	0xffffffff


	//   ....[9]....
        /*014c*/ 	.word	0xffffffff


	//----- nvinfo : EIATTR_COOP_GROUP_INSTR_OFFSETS
	.align		4
.L_44:
        /*0150*/ 	.byte	0x04, 0x28
        /*0152*/ 	.short	(.L_46 - .L_45)


	//   ....[0]....
.L_45:
        /*0154*/ 	.word	0x00000050


	//   ....[1]....
        /*0158*/ 	.word	0x00000310


	//   ....[2]....
        /*015c*/ 	.word	0x000004f0


	//   ....[3]....
        /*0160*/ 	.word	0x00000980


	//   ....[4]....
        /*0164*/ 	.word	0x00000ac0


	//   ....[5]....
        /*0168*/ 	.word	0x00000fa0


	//   ....[6]....
        /*016c*/ 	.word	0x000010e0


	//   ....[7]....
        /*0170*/ 	.word	0x00001530


	//   ....[8]....
        /*0174*/ 	.word	0x000030f0


	//   ....[9]....
        /*0178*/ 	.word	0x00003360


	//----- nvinfo : EIATTR_VRC_CTA_INIT_COUNT
	.align		4
.L_46:
        /*017c*/ 	.byte	0x02, 0x4a
        /*017e*/ 	.byte	0x80
	.zero		1


	//----- nvinfo : EIATTR_MBARRIER_INSTR_OFFSETS
	.align		4
        /*0180*/ 	.byte	0x04, 0x39
        /*0182*/ 	.short	(.L_48 - .L_47)


	//   ....[0]....
.L_47:
        /*0184*/ 	.word	0x00001730
        /*0188*/ 	.word	0x000000ff
        /*018c*/ 	.word	0x00030000
        /*0190*/ 	.short	0x0100
        /*0192*/ 	.byte	0x08
	.zero		1


	//   ....[1]....
        /*0194*/ 	.word	0x00001740
        /*0198*/ 	.word	0x000000ff
        /*019c*/ 	.word	0x00030020
        /*01a0*/ 	.short	0x0100
        /*01a2*/ 	.byte	0x08
	.zero		1


	//   ....[2]....
        /*01a4*/ 	.word	0x000017f0
        /*01a8*/ 	.word	0x000000ff
        /*01ac*/ 	.word	0x00030008
        /*01b0*/ 	.short	0x0100
        /*01b2*/ 	.byte	0x08
	.zero		1


	//   ....[3]....
        /*01b4*/ 	.word	0x00001800
        /*01b8*/ 	.word	0x000000ff
        /*01bc*/ 	.word	0x00030028
        /*01c0*/ 	.short	0x0100
        /*01c2*/ 	.byte	0x08
	.zero		1


	//   ....[4]....
        /*01c4*/ 	.word	0x000018e0
        /*01c8*/ 	.word	0x000000ff
        /*01cc*/ 	.word	0x00030010
        /*01d0*/ 	.short	0x0100
        /*01d2*/ 	.byte	0x08
	.zero		1


	//   ....[5]....
        /*01d4*/ 	.word	0x000018f0
        /*01d8*/ 	.word	0x000000ff
        /*01dc*/ 	.word	0x00030030
        /*01e0*/ 	.short	0x0100
        /*01e2*/ 	.byte	0x08
	.zero		1


	//   ....[6]....
        /*01e4*/ 	.word	0x00001a00
        /*01e8*/ 	.word	0x000000ff
        /*01ec*/ 	.word	0x00030018
        /*01f0*/ 	.short	0x0100
        /*01f2*/ 	.byte	0x08
	.zero		1


	//   ....[7]....
        /*01f4*/ 	.word	0x00001a10
        /*01f8*/ 	.word	0x000000ff
        /*01fc*/ 	.word	0x00030038
        /*0200*/ 	.short	0x0100
        /*0202*/ 	.byte	0x08
	.zero		1


	//   ....[8]....
        /*0204*/ 	.word	0x00001be0
        /*0208*/ 	.word	0x000000ff
        /*020c*/ 	.word	0x00030000
        /*0210*/ 	.short	0x010a
        /*0212*/ 	.byte	0x08
	.zero		1


	//   ....[9]....
        /*0214*/ 	.word	0x00001e80
        /*0218*/ 	.word	0x000000ff
        /*021c*/ 	.word	0x00030020
        /*0220*/ 	.short	0x010a
        /*0222*/ 	.byte	0x08
	.zero		1


	//   ....[10]....
        /*0224*/ 	.word	0x000020b0
        /*0228*/ 	.word	0x000000ff
        /*022c*/ 	.word	0x00030000
        /*0230*/ 	.short	0x010a
        /*0232*/ 	.byte	0x1c
	.zero		1


	//   ....[11]....
        /*0234*/ 	.word	0x00002380
        /*0238*/ 	.word	0x000000ff
        /*023c*/ 	.word	0x00030020
        /*0240*/ 	.short	0x010a
        /*0242*/ 	.byte	0x1c
	.zero		1


	//   ....[12]....
        /*0244*/ 	.word	0x00002450
        /*0248*/ 	.word	0x000000ff
        /*024c*/ 	.word	0x00030000
        /*0250*/ 	.short	0x0108
        /*0252*/ 	.byte	0x08
	.zero		1


	//   ....[13]....
        /*0254*/ 	.word	0x00002460
        /*0258*/ 	.word	0x000000ff
        /*025c*/ 	.word	0x00030020
        /*0260*/ 	.short	0x0108
        /*0262*/ 	.byte	0x08
	.zero		1


	//   ....[14]....
        /*0264*/ 	.word	0x000024b0
        /*0268*/ 	.word	0x000000ff
        /*026c*/ 	.word	0x00030008
        /*0270*/ 	.short	0x0108
        /*0272*/ 	.byte	0x08
	.zero		1


	//   ....[15]....
        /*0274*/ 	.word	0x000024c0
        /*0278*/ 	.word	0x000000ff
        /*027c*/ 	.word	0x00030028
        /*0280*/ 	.short	0x0108
        /*0282*/ 	.byte	0x08
	.zero		1


	//   ....[16]....
        /*0284*/ 	.word	0x00002510
        /*0288*/ 	.word	0x000000ff
        /*028c*/ 	.word	0x00030010
        /*0290*/ 	.short	0x0108
        /*0292*/ 	.byte	0x08
	.zero		1


	//   ....[17]....
        /*0294*/ 	.word	0x00002520
        /*0298*/ 	.word	0x000000ff
        /*029c*/ 	.word	0x00030030
        /*02a0*/ 	.short	0x0108
        /*02a2*/ 	.byte	0x08
	.zero		1


	//   ....[18]....
        /*02a4*/ 	.word	0x00002570
        /*02a8*/ 	.word	0x000000ff
        /*02ac*/ 	.word	0x00030018
        /*02b0*/ 	.short	0x0108
        /*02b2*/ 	.byte	0x08
	.zero		1


	//   ....[19]....
        /*02b4*/ 	.word	0x00002580
        /*02b8*/ 	.word	0x000000ff
        /*02bc*/ 	.word	0x00030038
        /*02c0*/ 	.short	0x0108
        /*02c2*/ 	.byte	0x08
	.zero		1


	//   ....[20]....
        /*02c4*/ 	.word	0x00003380
        /*02c8*/ 	.word	0x000000ff
        /*02cc*/ 	.word	0x00030000
        /*02d0*/ 	.short	0x010a
        /*02d2*/ 	.byte	0x08
	.zero		1


	//   ....[21]....
        /*02d4*/ 	.word	0x000033b0
        /*02d8*/ 	.word	0x000000ff
        /*02dc*/ 	.word	0x00030020
        /*02e0*/ 	.short	0x010a
        /*02e2*/ 	.byte	0x08
	.zero		1


	//   ....[22]....
        /*02e4*/ 	.word	0x000033e0
        /*02e8*/ 	.word	0x000000ff
        /*02ec*/ 	.word	0x00030000
        /*02f0*/ 	.short	0x010a
        /*02f2*/ 	.byte	0x1c
	.zero		1


	//   ....[23]....
        /*02f4*/ 	.word	0x00003410
        /*02f8*/ 	.word	0x000000ff
        /*02fc*/ 	.word	0x00030020
        /*0300*/ 	.short	0x010a
        /*0302*/ 	.byte	0x1c
	.zero		1


	//----- nvinfo : EIATTR_NUM_MBARRIERS
	.align		4
.L_48:
        /*0304*/ 	.byte	0x03, 0x38
        /*0306*/ 	.short	0x0008


	//----- nvinfo : EIATTR_EXIT_INSTR_OFFSETS
	.align		4
        /*0308*/ 	.byte	0x04, 0x1c
        /*030a*/ 	.short	(.L_50 - .L_49)


	//   ....[0]....
.L_49:
        /*030c*/ 	.word	0x00003370


	//----- nvinfo : EIATTR_REQNTID
	.align		4
.L_50:
        /*0310*/ 	.byte	0x04, 0x10
        /*0312*/ 	.short	(.L_52 - .L_51)
.L_51:
        /*0314*/ 	.word	0x00000080
        /*0318*/ 	.word	0x00000001
        /*031c*/ 	.word	0x00000001


	//----- nvinfo : EIATTR_CRS_STACK_SIZE
	.align		4
.L_52:
        /*0320*/ 	.byte	0x04, 0x1e
        /*0322*/ 	.short	(.L_54 - .L_53)
.L_53:
        /*0324*/ 	.word	0x00000000


	//----- nvinfo : EIATTR_CBANK_PARAM_SIZE
	.align		4
.L_54:
        /*0328*/ 	.byte	0x03, 0x19
        /*032a*/ 	.short	0x0050


	//----- nvinfo : EIATTR_PARAM_CBANK
	.align		4
        /*032c*/ 	.byte	0x04, 0x0a
        /*032e*/ 	.short	(.L_56 - .L_55)
	.align		4
.L_55:
        /*0330*/ 	.word	index@(.nv.constant0.gluon_tcgen05)
        /*0334*/ 	.short	0x0380
        /*0336*/ 	.short	0x0050


	//----- nvinfo : EIATTR_SW_WAR
	.align		4
.L_56:
        /*0338*/ 	.byte	0x04, 0x36
        /*033a*/ 	.short	(.L_58 - .L_57)
.L_57:
        /*033c*/ 	.word	0x00000008
.L_58:


//--------------------- .nv.compat                --------------------------
	.section	.nv.compat,"",@"SHT_CUDA_COMPAT_INFO"
	.align	4
        /*0000*/ 	.byte	0x02, 0x02, 0x02, 0x00, 0x02, 0x05, 0x05, 0x00, 0x02, 0x03, 0x03, 0x00, 0x02, 0x06, 0x01, 0x00


//--------------------- .nv.callgraph             --------------------------
	.section	.nv.callgraph,"",@"SHT_CUDA_CALLGRAPH"
	.align	4
	.sectionentsize	8
	.align		4
        /*0000*/ 	.word	0x00000000
	.align		4
        /*0004*/ 	.word	0xffffffff
	.align		4
        /*0008*/ 	.word	0x00000000
	.align		4
        /*000c*/ 	.word	0xfffffffe
	.align		4
        /*0010*/ 	.word	0x00000000
	.align		4
        /*0014*/ 	.word	0xfffffffd
	.align		4
        /*0018*/ 	.word	0x00000000
	.align		4
        /*001c*/ 	.word	0xfffffffc


//--------------------- .text.gluon_tcgen05       --------------------------
	.section	.text.gluon_tcgen05,"ax",@progbits
	.align	128
        .global         gluon_tcgen05
        .type           gluon_tcgen05,@function
        .size           gluon_tcgen05,(.L_x_86 - gluon_tcgen05)
        .other          gluon_tcgen05,@"STO_CUDA_ENTRY STV_DEFAULT"
gluon_tcgen05:
.text.gluon_tcgen05:
[----:B------:R-:W1:Y:S01]  /*0000*/  LDC R1, c[0x0][0x37c] ;  /* 0x0000df00ff017b82 */ /* 0x000e620000000800 */
[----:B------:R-:W2:Y:S02]  /*0010*/  S2R R0, SR_TID.X ;  /* 0x0000000000007919 */ /* 0x000ea40000002100 */
[----:B--2---:R-:W-:-:S13]  /*0020*/  ISETP.GE.U32.AND P2, PT, R0, 0x20, PT ;  /* 0x000000200000780c */ /* 0x004fda0003f46070 */
[----:B------:R-:W-:Y:S05]  /*0030*/  @P2 BRA `(.L_x_0) ;  /* 0x0000000000b82947 */ /* 0x000fea0003800000 */
[----:B------:R-:W2:Y:S01]  /*0040*/  S2UR UR6, SR_CgaCtaId ;  /* 0x00000000000679c3 */ /* 0x000ea20000008800 */
[----:B------:R-:W-:Y:S01]  /*0050*/  NOP ;  /* 0x0000000000007918 */ /* 0x000fe20000000000 */
[----:B------:R-:W-:Y:S02]  /*0060*/  UMOV UR4, 0x40 ;  /* 0x0000004000047882 */ /* 0x000fe40000000000 */
[----:B--2---:R-:W-:-:S09]  /*0070*/  ULEA UR4, UR6, UR4, 0x18 ;  /* 0x0000000406047291 */ /* 0x004fd2000f8ec0ff */
[----:B------:R-:W2:Y:S01]  /*0080*/  LDS.U8 R2, [UR4] ;  /* 0x00000004ff027984 */ /* 0x000ea20008000000 */
[----:B------:R-:W-:Y:S02]  /*0090*/  UMOV UR4, 0x400 ;  /* 0x0000040000047882 */ /* 0x000fe40000000000 */
[----:B------:R-:W-:Y:S01]  /*00a0*/  ULEA UR4, UR6, UR4, 0x18 ;  /* 0x0000000406047291 */ /* 0x000fe2000f8ec0ff */
[----:B--2---:R-:W-:-:S13]  /*00b0*/  ISETP.NE.AND P0, PT, R2, RZ, PT ;  /* 0x000000ff0200720c */ /* 0x004fda0003f05270 */
[----:B------:R-:W-:Y:S05]  /*00c0*/  @P0 BRA `(.L_x_1) ;  /* 0x00000000007c0947 */ /* 0x000fea0003800000 */
[----:B------:R-:W-:-:S13]  /*00d0*/  ELECT P0, URZ, PT ;  /* 0x0000000000ff782f */ /* 0x000fda0003800000 */
[----:B------:R-:W-:Y:S05]  /*00e0*/  @!P0 BRA `(.L_x_2) ;  /* 0x0000000000848947 */ /* 0x000fea0003800000 */
[----:B------:R-:W-:Y:S01]  /*00f0*/  UMOV UR5, 0x8 ;  /* 0x0000000800057882 */ /* 0x000fe20000000000 */
[----:B------:R-:W-:Y:S02]  /*0100*/  IMAD.MOV.U32 R5, RZ, RZ, 0x1 ;  /* 0x00000001ff057424 */ /* 0x000fe400078e00ff */
[----:B------:R-:W-:Y:S02]  /*0110*/  IMAD.MOV.U32 R3, RZ, RZ, 0xff ;  /* 0x000000ffff037424 */ /* 0x000fe400078e00ff */
[----:B------:R-:W-:Y:S04]  /*0120*/  DEPBAR.LE SB2, 0x36 ;  /* 0x0000ad800000791a */ /* 0x000fe80000000000 */
[----:B------:R-:W2:Y:S02]  /*0130*/  UTCATOMSWS.FIND_AND_SET.ALIGN UP0, UR5, UR5 ;  /* 0x00000005000575e3 */ /* 0x000ea40008000800 */
[----:B--2---:R-:W-:-:S04]  /*0140*/  PLOP3.LUT P0, PT, PT, PT, UP0, 0x80, 0x8 ;  /* 0x000000000008781c */ /* 0x004fc80003f0f008 */
[----:B------:R-:W-:-:S04]  /*0150*/  SEL R2, RZ, 0xffffffff, !P0 ;  /* 0xffffffffff027807 */ /* 0x000fc80004000000 */
[----:B------:R-:W-:Y:S01]  /*0160*/  ISETP.NE.AND P0, PT, R2, RZ, PT ;  /* 0x000000ff0200720c */ /* 0x000fe20003f05270 */
[----:B------:R-:W-:-:S12]  /*0170*/  IMAD.U32 R2, RZ, RZ, UR5 ;  /* 0x00000005ff027e24 */ /* 0x000fd8000f8e00ff */
[----:B------:R-:W-:Y:S05]  /*0180*/  @P0 BRA `(.L_x_3) ;  /* 0x0000000000240947 */ /* 0x000fea0003800000 */
.L_x_4:
[----:B------:R-:W-:Y:S05]  /*0190*/  NANOSLEEP 0x64 ;  /* 0x000000640000795d */ /* 0x000fea0003800000 */
[----:B------:R-:W-:-:S05]  /*01a0*/  UMOV UR5, 0x8 ;  /* 0x0000000800057882 */ /* 0x000fca0000000000 */
[----:B------:R-:W-:Y:S04]  /*01b0*/  DEPBAR.LE SB2, 0x36 ;  /* 0x0000ad800000791a */ /* 0x000fe80000000000 */
[----:B------:R-:W2:Y:S02]  /*01c0*/  UTCATOMSWS.FIND_AND_SET.ALIGN UP0, UR5, UR5 ;  /* 0x00000005000575e3 */ /* 0x000ea40008000800 */
[----:B--2---:R-:W-:-:S04]  /*01d0*/  PLOP3.LUT P0, PT, PT, PT, UP0, 0x80, 0x8 ;  /* 0x000000000008781c */ /* 0x004fc80003f0f008 */
[----:B------:R-:W-:-:S04]  /*01e0*/  SEL R2, RZ, 0xffffffff, !P0 ;  /* 0xffffffffff027807 */ /* 0x000fc80004000000 */
[----:B------:R-:W-:Y:S01]  /*01f0*/  ISETP.NE.AND P0, PT, R2, RZ, PT ;  /* 0x000000ff0200720c */ /* 0x000fe20003f05270 */
[----:B------:R-:W-:-:S12]  /*0200*/  IMAD.U32 R2, RZ, RZ, UR5 ;  /* 0x00000005ff027e24 */ /* 0x000fd8000f8e00ff */
[----:B------:R-:W-:Y:S05]  /*0210*/  @!P0 BRA `(.L_x_4) ;  /* 0xfffffffc00dc8947 */ /* 0x000fea000383ffff */
.L_x_3:
[C---:B------:R-:W-:Y:S01]  /*0220*/  VIADD R4, R2.reuse, 0x10 ;  /* 0x0000001002047836 */ /* 0x040fe20000000000 */
[----:B------:R-:W-:Y:S01]  /*0230*/  UMOV UR5, 0x50 ;  /* 0x0000005000057882 */ /* 0x000fe20000000000 */
[----:B------:R-:W-:Y:S01]  /*0240*/  SHF.L.U32 R3, R3, R2, RZ ;  /* 0x0000000203037219 */ /* 0x000fe200000006ff */
[----:B------:R-:W-:Y:S01]  /*0250*/  ULEA UR5, UR6, UR5, 0x18 ;  /* 0x0000000506057291 */ /* 0x000fe2000f8ec0ff */
[----:B------:R-:W-:Y:S01]  /*0260*/  IMAD.SHL.U32 R2, R2, 0x20, RZ ;  /* 0x0000002002027824 */ /* 0x000fe200078e00ff */
[----:B------:R-:W-:-:S04]  /*0270*/  SHF.L.U32 R4, R5, R4, RZ ;  /* 0x0000000405047219 */ /* 0x000fc800000006ff */
[----:B------:R-:W-:-:S05]  /*0280*/  LOP3.LUT R3, R4, R3, RZ, 0xfc, !PT ;  /* 0x0000000304037212 */ /* 0x000fca00078efcff */
[----:B------:R2:W-:Y:S04]  /*0290*/  ATOMS.OR RZ, [UR5], R3 ;  /* 0x00000003ffff798c */ /* 0x0005e8000b000005 */
[----:B------:R2:W-:Y:S01]  /*02a0*/  STS [UR4], R2 ;  /* 0x00000002ff007988 */ /* 0x0005e20008000804 */
[----:B------:R-:W-:Y:S05]  /*02b0*/  BRA `(.L_x_2) ;  /* 0x0000000000107947 */ /* 0x000fea0003800000 */
.L_x_1:
[----:B------:R-:W-:Y:S01]  /*02c0*/  IMAD.MOV.U32 R3, RZ, RZ, -0x1 ;  /* 0xffffffffff037424 */ /* 0x000fe200078e00ff */
[----:B------:R-:W-:-:S04]  /*02d0*/  MOV R2, 0x300 ;  /* 0x0000030000027802 */ /* 0x000fc80000000f00 */
[----:B------:R2:W-:Y:S03]  /*02e0*/  STS [UR4], R3 ;  /* 0x00000003ff007988 */ /* 0x0005e60008000804 */
[----:B-12---:R-:W-:Y:S05]  /*02f0*/  CALL.REL.NOINC `($__internal_1_$__cuda_sm10x_tcgen05_guardrail_trap_phase_invalid_during_alloc) ;  /* 0x00000030005c7944 */ /* 0x006fea0003c00000 */
.L_x_2:
[----:B------:R-:W-:Y:S05]  /*0300*/  WARPSYNC.ALL ;  /* 0x0000000000007948 */ /* 0x000fea0003800000 */
[----:B------:R-:W-:Y:S01]  /*0310*/  NOP ;  /* 0x0000000000007918 */ /* 0x000fe20000000000 */
.L_x_0:
[----:B------:R-:W3:Y:S08]  /*0320*/  S2UR UR4, SR_CgaCtaId ;  /* 0x00000000000479c3 */ /* 0x000ef00000008800 */
[----:B------:R-:W-:Y:S01]  /*0330*/  BAR.SYNC.DEFER_BLOCKING 0x0 ;  /* 0x0000000000007b1d */ /* 0x000fe20000010000 */
[----:B--2---:R-:W-:-:S05]  /*0340*/  LOP3.LUT R2, R0, 0x7f, RZ, 0xc0, !PT ;  /* 0x0000007f00027812 */ /* 0x004fca00078ec0ff */
[----:B------:R-:W-:Y:S02]  /*0350*/  UMOV UR8, 0x400 ;  /* 0x0000040000087882 */ /* 0x000fe40000000000 */
[----:B------:R-:W2:Y:S08]  /*0360*/  LDC R12, c[0x0][0x3a0] ;  /* 0x0000e800ff0c7b82 */ /* 0x000eb00000000800 */
[----:B------:R-:W4:Y:S01]  /*0370*/  S2UR UR15, SR_CTAID.Y ;  /* 0x00000000000f79c3 */ /* 0x000f220000002600 */
[----:B---3--:R-:W-:-:S09]  /*0380*/  ULEA UR8, UR4, UR8, 0x18 ;  /* 0x0000000804087291 */ /* 0x008fd2000f8ec0ff */
[----:B------:R-:W3:Y:S01]  /*0390*/  LDS R4, [UR8] ;  /* 0x00000008ff047984 */ /* 0x000ee20008000800 */
[----:B------:R-:W-:Y:S06]  /*03a0*/  BAR.SYNC.DEFER_BLOCKING 0x0 ;  /* 0x0000000000007b1d */ /* 0x000fec0000010000 */
[----:B------:R-:W-:Y:S05]  /*03b0*/  @P2 BRA `(.L_x_5) ;  /* 0x0000000000182947 */ /* 0x000fea0003800000 */
[----:B------:R-:W-:Y:S01]  /*03c0*/  ELECT P0, URZ, PT ;  /* 0x0000000000ff782f */ /* 0x000fe20003800000 */
[----:B------:R-:W-:Y:S01]  /*03d0*/  IMAD.MOV.U32 R3, RZ, RZ, 0x1 ;  /* 0x00000001ff037424 */ /* 0x000fe200078e00ff */
[----:B------:R-:W-:Y:S01]  /*03e0*/  UMOV UR5, 0x40 ;  /* 0x0000004000057882 */ /* 0x000fe20000000000 */
[----:B------:R-:W-:Y:S01]  /*03f0*/  UVIRTCOUNT.DEALLOC.SMPOOL 0x80 ;  /* 0x000000800000784c */ /* 0x000fe20000000000 */
[----:B------:R-:W-:-:S09]  /*0400*/  ULEA UR5, UR4, UR5, 0x18 ;  /* 0x0000000504057291 */ /* 0x000fd2000f8ec0ff */
[----:B------:R5:W-:Y:S03]  /*0410*/  @P0 STS.U8 [UR5], R3 ;  /* 0x00000003ff000988 */ /* 0x000be60008000005 */
.L_x_5:
[----:B------:R-:W5:Y:S01]  /*0420*/  S2UR UR4, SR_CTAID.Z ;  /* 0x00000000000479c3 */ /* 0x000f620000002700 */
[----:B------:R-:W4:Y:S01]  /*0430*/  LDCU UR5, c[0x0][0x370] ;  /* 0x00006e00ff0577ac */ /* 0x000f220008000800 */
[----:B------:R-:W-:Y:S01]  /*0440*/  ISETP.GE.U32.AND P0, PT, R2, 0x20, PT ;  /* 0x000000200200780c */ /* 0x000fe20003f06070 */
[----:B--2---:R-:W-:Y:S01]  /*0450*/  VIADD R6, R12, 0xffffffff ;  /* 0xffffffff0c067836 */ /* 0x004fe20000000000 */
[C---:B------:R-:W-:Y:S01]  /*0460*/  ISETP.NE.U32.AND P3, PT, R2.reuse, RZ, PT ;  /* 0x000000ff0200720c */ /* 0x040fe20003f65070 */
[----:B------:R-:W5:Y:S02]  /*0470*/  LDCU UR6, c[0x0][0x374] ;  /* 0x00006e80ff0677ac */ /* 0x000f640008000800 */
[----:B-----5:R-:W-:Y:S01]  /*0480*/  LEA R3, R2, UR8, 0x2 ;  /* 0x0000000802037c11 */ /* 0x020fe2000f8e10ff */
[----:B------:R-:W-:Y:S01]  /*0490*/  BSSY.RECONVERGENT B0, `(.L_x_6) ;  /* 0x0000015000007945 */ /* 0x000fe20003800200 */
[----:B------:R-:W4:Y:S01]  /*04a0*/  S2UR UR7, SR_CTAID.X ;  /* 0x00000000000779c3 */ /* 0x000f220000002500 */
[----:B------:R-:W2:Y:S01]  /*04b0*/  LDCU.64 UR20, c[0x0][0x3c0] ;  /* 0x00007800ff1477ac */ /* 0x000ea20008000a00 */
[----:B---3--:R-:W-:-:S04]  /*04c0*/  R2UR UR23, R4 ;  /* 0x00000000041772ca */ /* 0x008fc800000e0000 */
[----:B------:R3:W-:Y:S02]  /*04d0*/  @!P0 STS [R3], RZ ;  /* 0x000000ff03008388 */ /* 0x0007e40000000800 */
[----:B------:R-:W5:Y:S01]  /*04e0*/  LDC R7, c[0x0][0x398] ;  /* 0x0000e600ff077b82 */ /* 0x000f620000000800 */
[----:B------:R-:W-:Y:S01]  /*04f0*/  NOP ;  /* 0x0000000000007918 */ /* 0x000fe20000000000 */
[----:B------:R3:W-:Y:S01]  /*0500*/  @!P3 STS [UR8+0x20], R6 ;  /* 0x00002006ff00b988 */ /* 0x0007e20008000808 */
[----:B----4-:R-:W-:-:S04]  /*0510*/  UIMAD UR4, UR4, UR6, UR15 ;  /* 0x00000006040472a4 */ /* 0x010fc8000f8e020f */
[----:B------:R-:W-:-:S04]  /*0520*/  UIMAD UR4, UR4, UR5, UR7 ;  /* 0x00000005040472a4 */ /* 0x000fc8000f8e0207 */
[----:B------:R-:W-:-:S04]  /*0530*/  UIMAD UR4, UR4, 0x180, URZ ;  /* 0x00000180040478a4 */ /* 0x000fc8000f8e02ff */
[----:B--2---:R-:W-:Y:S01]  /*0540*/  UIADD3 UR24, UP0, UPT, UR4, UR20, URZ ;  /* 0x0000001404187290 */ /* 0x004fe2000ff1e0ff */
[----:B-----5:R-:W-:-:S03]  /*0550*/  VIADD R7, R7, 0xffffffff ;  /* 0xffffffff07077836 */ /* 0x020fc60000000000 */
[----:B------:R-:W-:Y:S01]  /*0560*/  ULEA.HI.X.SX32 UR25, UR4, UR21, 0x1, UP0 ;  /* 0x0000001504197291 */ /* 0x000fe200080f0eff */
[----:B---3--:R-:W-:Y:S11]  /*0570*/  @P3 BRA `(.L_x_7) ;  /* 0x0000000000183947 */ /* 0x008ff60003800000 */
[----:B------:R-:W2:Y:S01]  /*0580*/  LDS R4, [UR8+0x8] ;  /* 0x00000808ff047984 */ /* 0x000ea20008000800 */
[----:B------:R-:W3:Y:S01]  /*0590*/  LDC.64 R8, c[0x0][0x380] ;  /* 0x0000e000ff087b82 */ /* 0x000ee20000000a00 */
[----:B------:R-:W-:Y:S02]  /*05a0*/  IMAD.MOV.U32 R5, RZ, RZ, 0x70 ;  /* 0x00000070ff057424 */ /* 0x000fe400078e00ff */
[----:B---3--:R3:W-:Y:S03]  /*05b0*/  STS.64 [UR8], R8 ;  /* 0x00000008ff007988 */ /* 0x0087e60008000a08 */
[----:B--2---:R-:W-:-:S05]  /*05c0*/  LOP3.LUT R4, R4, 0x10, R5, 0xd8, !PT ;  /* 0x0000001004047812 */ /* 0x004fca00078ed805 */
[----:B------:R3:W-:Y:S02]  /*05d0*/  STS [UR8+0x8], R4 ;  /* 0x00000804ff007988 */ /* 0x0007e40008000808 */
.L_x_7:
[----:B------:R-:W-:Y:S05]  /*05e0*/  BSYNC.RECONVERGENT B0 ;  /* 0x0000000000007941 */ /* 0x000fea0003800200 */
.L_x_6:
[----:B------:R-:W-:Y:S04]  /*05f0*/  BSSY.RECONVERGENT B0, `(.L_x_8) ;  /* 0x000000a000007945 */ /* 0x000fe80003800200 */
[----:B------:R-:W-:Y:S05]  /*0600*/  @P3 BRA `(.L_x_9) ;  /* 0x0000000000203947 */ /* 0x000fea0003800000 */
[----:B---3--:R-:W2:Y:S01]  /*0610*/  LDS R4, [UR8+0x34] ;  /* 0x00003408ff047984 */ /* 0x008ea20008000800 */
[----:B------:R-:W-:Y:S02]  /*0620*/  IMAD.MOV.U32 R5, RZ, RZ, 0x7f000000 ;  /* 0x7f000000ff057424 */ /* 0x000fe400078e00ff */
[----:B------:R-:W-:Y:S01]  /*0630*/  @!P3 IMAD.MOV.U32 R8, RZ, RZ, 0x7f ;  /* 0x0000007fff08b424 */ /* 0x000fe200078e00ff */
[----:B------:R-:W3:Y:S02]  /*0640*/  @!P3 LDS R9, [UR8+0x38] ;  /* 0x00003808ff09b984 */ /* 0x000ee40008000800 */
[----:B--2---:R-:W-:Y:S02]  /*0650*/  LOP3.LUT R4, R4, 0xff000000, R5, 0xb8, !PT ;  /* 0xff00000004047812 */ /* 0x004fe400078eb805 */
[----:B---3--:R-:W-:-:S03]  /*0660*/  @!P3 LOP3.LUT R5, R9, 0xff, R8, 0xb8, !PT ;  /* 0x000000ff0905b812 */ /* 0x008fc600078eb808 */
[----:B------:R2:W-:Y:S04]  /*0670*/  STS [UR8+0x34], R4 ;  /* 0x00003404ff007988 */ /* 0x0005e80008000808 */
[----:B------:R2:W-:Y:S02]  /*0680*/  @!P3 STS [UR8+0x38], R5 ;  /* 0x00003805ff00b988 */ /* 0x0005e40008000808 */
.L_x_9:
[----:B------:R-:W-:Y:S05]  /*0690*/  BSYNC.RECONVERGENT B0 ;  /* 0x0000000000007941 */ /* 0x000fea0003800200 */
.L_x_8:
[----:B------:R-:W-:Y:S04]  /*06a0*/  BSSY.RECONVERGENT B0, `(.L_x_10) ;  /* 0x000000a000007945 */ /* 0x000fe80003800200 */
[----:B------:R-:W-:Y:S05]  /*06b0*/  @P3 BRA `(.L_x_11) ;  /* 0x0000000000203947 */ /* 0x000fea0003800000 */
[----:B--23--:R-:W2:Y:S01]  /*06c0*/  LDS R4, [UR8+0x1c] ;  /* 0x00001c08ff047984 */ /* 0x00cea20008000800 */
[----:B------:R-:W3:Y:S03]  /*06d0*/  LDC.64 R10, c[0x0][0x3a8] ;  /* 0x0000ea00ff0a7b82 */ /* 0x000ee60000000a00 */
[----:B------:R4:W-:Y:S01]  /*06e0*/  STS [UR8+0x24], R7 ;  /* 0x00002407ff007988 */ /* 0x0009e20008000808 */
[--C-:B---3--:R-:W-:Y:S02]  /*06f0*/  SHF.R.U32.HI R9, RZ, 0x4, R11.reuse ;  /* 0x00000004ff097819 */ /* 0x108fe4000001160b */
[----:B------:R-:W-:-:S05]  /*0700*/  SHF.R.U64 R5, R10, 0x4, R11 ;  /* 0x000000040a057819 */ /* 0x000fca000000120b */
[----:B------:R4:W-:Y:S01]  /*0710*/  STS [UR8+0xc], R5 ;  /* 0x00000c05ff007988 */ /* 0x0009e20008000808 */
[----:B--2---:R-:W-:-:S05]  /*0720*/  LOP3.LUT R4, R4, 0xf, R9, 0xb8, !PT ;  /* 0x0000000f04047812 */ /* 0x004fca00078eb809 */
[----:B------:R4:W-:Y:S02]  /*0730*/  STS [UR8+0x1c], R4 ;  /* 0x00001c04ff007988 */ /* 0x0009e40008000808 */
.L_x_11:
[----:B------:R-:W-:Y:S05]  /*0740*/  BSYNC.RECONVERGENT B0 ;  /* 0x0000000000007941 */ /* 0x000fea0003800200 */
.L_x_10:
[----:B------:R-:W-:Y:S04]  /*0750*/  BSSY.RECONVERGENT B1, `(.L_x_12) ;  /* 0x000001d000017945 */ /* 0x000fe80003800200 */
[----:B------:R-:W-:Y:S04]  /*0760*/  BSSY.RELIABLE B0, `(.L_x_13) ;  /* 0x0000018000007945 */ /* 0x000fe80003800100 */
[----:B------:R-:W-:Y:S05]  /*0770*/  @P3 BRA `(.L_x_14) ;  /* 0x00000000001c3947 */ /* 0x000fea0003800000 */
[----:B--234-:R-:W2:Y:S02]  /*0780*/  LDS R4, [UR8+0x34] ;  /* 0x00003408ff047984 */ /* 0x01cea40008000800 */
[----:B--2---:R-:W-:-:S05]  /*0790*/  LOP3.LUT R4, R4, 0x7, RZ, 0xb8, !PT ;  /* 0x0000000704047812 */ /* 0x004fca00078eb8ff */
[----:B------:R2:W-:Y:S01]  /*07a0*/  STS [UR8+0x34], R4 ;  /* 0x00003404ff007988 */ /* 0x0005e20008000808 */
[----:B------:R-:W-:Y:S05]  /*07b0*/  @P3 BRA `(.L_x_15) ;  /* 0x00000000001c3947 */ /* 0x000fea0003800000 */
[----:B--2---:R-:W2:Y:S02]  /*07c0*/  LDS R4, [UR8+0x34] ;  /* 0x00003408ff047984 */ /* 0x004ea40008000800 */
[----:B--2---:R-:W-:-:S05]  /*07d0*/  LOP3.LUT R4, R4, 0x38, RZ, 0xb8, !PT ;  /* 0x0000003804047812 */ /* 0x004fca00078eb8ff */
[----:B------:R5:W-:Y:S02]  /*07e0*/  STS [UR8+0x34], R4 ;  /* 0x00003404ff007988 */ /* 0x000be40008000808 */
.L_x_14:
[----:B------:R-:W-:Y:S05]  /*07f0*/  @P3 BRA `(.L_x_16) ;  /* 0x00000000001c3947 */ /* 0x000fea0003800000 */
[----:B--2345:R-:W2:Y:S02]  /*0800*/  LDS R4, [UR8+0x8] ;  /* 0x00000808ff047984 */ /* 0x03cea40008000800 */
[----:B--2---:R-:W-:-:S05]  /*0810*/  LOP3.LUT R4, R4, 0x780, RZ, 0xb8, !PT ;  /* 0x0000078004047812 */ /* 0x004fca00078eb8ff */
[----:B------:R3:W-:Y:S02]  /*0820*/  STS [UR8+0x8], R4 ;  /* 0x00000804ff007988 */ /* 0x0007e40008000808 */
.L_x_15:
[----:B------:R-:W-:Y:S05]  /*0830*/  @P3 BRA `(.L_x_17) ;  /* 0x0000000000283947 */ /* 0x000fea0003800000 */
[----:B--23--:R-:W2:Y:S02]  /*0840*/  LDS R4, [UR8+0x8] ;  /* 0x00000808ff047984 */ /* 0x00cea40008000800 */
[----:B--2---:R-:W-:-:S05]  /*0850*/  LOP3.LUT R4, R4, 0x1800, RZ, 0xb8, !PT ;  /* 0x0000180004047812 */ /* 0x004fca00078eb8ff */
[----:B------:R2:W-:Y:S02]  /*0860*/  STS [UR8+0x8], R4 ;  /* 0x00000804ff007988 */ /* 0x0005e40008000808 */
.L_x_16:
[----:B------:R-:W-:Y:S05]  /*0870*/  @P3 BREAK.RELIABLE B0 ;  /* 0x0000000000003942 */ /* 0x000fea0003800100 */
[----:B------:R-:W-:Y:S05]  /*0880*/  @P3 BRA `(.L_x_18) ;  /* 0x0000000000243947 */ /* 0x000fea0003800000 */
[----:B--2-4-:R-:W2:Y:S01]  /*0890*/  LDS R5, [UR8+0x8] ;  /* 0x00000808ff057984 */ /* 0x014ea20008000800 */
[----:B---3-5:R-:W-:-:S05]  /*08a0*/  IMAD.MOV.U32 R4, RZ, RZ, 0x6000 ;  /* 0x00006000ff047424 */ /* 0x028fca00078e00ff */
[----:B--2---:R-:W-:-:S04]  /*08b0*/  LOP3.LUT R4, R5, 0x6000, R4, 0xd8, !PT ;  /* 0x0000600005047812 */ /* 0x004fc800078ed804 */
[----:B------:R-:W-:-:S05]  /*08c0*/  LOP3.LUT R4, R4, 0x400000, RZ, 0xb8, !PT ;  /* 0x0040000004047812 */ /* 0x000fca00078eb8ff */
[----:B------:R4:W-:Y:S02]  /*08d0*/  STS [UR8+0x8], R4 ;  /* 0x00000804ff007988 */ /* 0x0009e40008000808 */
.L_x_17:
[----:B------:R-:W-:Y:S05]  /*08e0*/  BSYNC.RELIABLE B0 ;  /* 0x0000000000007941 */ /* 0x000fea0003800100 */
.L_x_13:
[----:B--234-:R-:W2:Y:S02]  /*08f0*/  @!P3 LDS R4, [UR8+0x8] ;  /* 0x00000808ff04b984 */ /* 0x01cea40008000800 */
[----:B--2---:R-:W-:-:S05]  /*0900*/  @!P3 LOP3.LUT R4, R4, 0x8000, RZ, 0xb8, !PT ;  /* 0x000080000404b812 */ /* 0x004fca00078eb8ff */
[----:B------:R2:W-:Y:S02]  /*0910*/  @!P3 STS [UR8+0x8], R4 ;  /* 0x00000804ff00b988 */ /* 0x0005e40008000808 */
.L_x_18:
[----:B------:R-:W-:Y:S05]  /*0920*/  BSYNC.RECONVERGENT B1 ;  /* 0x0000000000017941 */ /* 0x000fea0003800200 */
.L_x_12:
[----:B------:R-:W-:Y:S05]  /*0930*/  WARPSYNC.ALL ;  /* 0x0000000000007948 */ /* 0x000fea0003800000 */
[----:B------:R-:W-:Y:S01]  /*0940*/  NOP ;  /* 0x0000000000007918 */ /* 0x000fe20000000000 */
[----:B------:R-:W-:Y:S05]  /*0950*/  @P0 BRA `(.L_x_19) ;  /* 0x0000000000300947 */ /* 0x000fea0003800000 */
[----:B--2345:R-:W2:Y:S01]  /*0960*/  S2R R4, SR_LANEID ;  /* 0x0000000000047919 */ /* 0x03cea20000000000 */
[----:B------:R-:W-:Y:S05]  /*0970*/  WARPSYNC.ALL ;  /* 0x0000000000007948 */ /* 0x000fea0003800000 */
[----:B------:R-:W-:Y:S01]  /*0980*/  NOP ;  /* 0x0000000000007918 */ /* 0x000fe20000000000 */
[----:B--2---:R-:W-:-:S05]  /*0990*/  IMAD.SHL.U32 R8, R4, 0x4, RZ ;  /* 0x0000000404087824 */ /* 0x004fca00078e00ff */
[----:B------:R-:W2:Y:S01]  /*09a0*/  LDS R9, [R8+UR8] ;  /* 0x0000000808097984 */ /* 0x000ea20008000800 */
[----:B------:R-:W-:-:S05]  /*09b0*/  IADD3 R4, P1, PT, R8, UR24, RZ ;  /* 0x0000001808047c10 */ /* 0x000fca000ff3e0ff */
[----:B------:R-:W-:-:S05]  /*09c0*/  IMAD.X R5, RZ, RZ, UR25, P1 ;  /* 0x00000019ff057e24 */ /* 0x000fca00088e06ff */
[----:B--2---:R2:W3:Y:S01]  /*09d0*/  ATOMG.E.EXCH.STRONG.GPU PT, RZ, [R4], R9 ;  /* 0x0000000904ff73a8 */ /* 0x0044e200041ee100 */
[----:B------:R-:W-:-:S04]  /*09e0*/  DEPBAR {5,4,3,2,1,0} ;  /* 0x0000003f0000791a */ /* 0x000fc80000000000 */
[----:B------:R-:W4:Y:S02]  /*09f0*/  CCTL.E.C.LDCU.IV.DEEP [UR24] ;  /* 0x0000000018007540 */ /* 0x000f240009c08000 */
[----:B----4-:R2:W-:Y:S01]  /*0a00*/  UTMACCTL.IV [UR24] ;  /* 0x00000000180079b9 */ /* 0x0105e20008000000 */
[----:B------:R-:W-:Y:S01]  /*0a10*/  NOP ;  /* 0x0000000000007918 */ /* 0x000fe20000000000 */
.L_x_19:
[----:B------:R-:W-:Y:S05]  /*0a20*/  @P0 BRA `(.L_x_20) ;  /* 0x00000000000c0947 */ /* 0x000fea0003800000 */
[----:B------:R0:W-:Y:S01]  /*0a30*/  UTMACMDFLUSH ;  /* 0x00000000000079b7 */ /* 0x0001e20000000000 */
[----:B------:R-:W-:Y:S05]  /*0a40*/  @P0 BRA `(.L_x_20) ;  /* 0x0000000000040947 */ /* 0x000fea0003800000 */
[----:B------:R-:W-:-:S04]  /*0a50*/  DEPBAR.LE SB0, 0x0 ;  /* 0x000080000000791a */ /* 0x000fc80000000000 */
.L_x_20:
[----:B------:R-:W-:Y:S05]  /*0a60*/  WARPSYNC.ALL ;  /* 0x0000000000007948 */ /* 0x000fea0003800000 */
[----:B------:R-:W-:Y:S01]  /*0a70*/  NOP ;  /* 0x0000000000007918 */ /* 0x000fe20000000000 */
[----:B---3--:R-:W-:Y:S06]  /*0a80*/  BAR.SYNC.DEFER_BLOCKING 0x0 ;  /* 0x0000000000007b1d */ /* 0x008fec0000010000 */
[----:B------:R-:W-:Y:S02]  /*0a90*/  BSSY.RECONVERGENT B1, `(.L_x_21) ;  /* 0x000000b000017945 */ /* 0x000fe40003800200 */
[----:B------:R-:W-:Y:S06]  /*0aa0*/  BAR.SYNC.DEFER_BLOCKING 0x0 ;  /* 0x0000000000007b1d */ /* 0x000fec0000010000 */
[----:B------:R3:W-:Y:S01]  /*0ab0*/  @!P0 STS [R3], RZ ;  /* 0x000000ff03008388 */ /* 0x0007e20000000800 */
[----:B------:R-:W-:Y:S01]  /*0ac0*/  NOP ;  /* 0x0000000000007918 */ /* 0x000fe20000000000 */
[----:B------:R-:W-:Y:S05]  /*0ad0*/  @P3 BRA `(.L_x_22) ;  /* 0x0000000000183947 */ /* 0x000fea0003800000 */
[----:B--2-45:R-:W2:Y:S01]  /*0ae0*/  LDS R4, [UR8+0x8] ;  /* 0x00000808ff047984 */ /* 0x034ea20008000800 */
[----:B------:R-:W4:Y:S01]  /*0af0*/  LDC.64 R8, c[0x0][0x388] ;  /* 0x0000e200ff087b82 */ /* 0x000f220000000a00 */
[----:B------:R-:W-:Y:S02]  /*0b00*/  IMAD.MOV.U32 R5, RZ, RZ, 0x70 ;  /* 0x00000070ff057424 */ /* 0x000fe400078e00ff */
[----:B----4-:R4:W-:Y:S03]  /*0b10*/  STS.64 [UR8], R8 ;  /* 0x00000008ff007988 */ /* 0x0109e60008000a08 */
[----:B--2---:R-:W-:-:S05]  /*0b20*/  LOP3.LUT R4, R4, 0x10, R5, 0xd8, !PT ;  /* 0x0000001004047812 */ /* 0x004fca00078ed805 */
[----:B------:R4:W-:Y:S02]  /*0b30*/  STS [UR8+0x8], R4 ;  /* 0x00000804ff007988 */ /* 0x0009e40008000808 */
.L_x_22:
[----:B--2---:R-:W-:Y:S05]  /*0b40*/  BSYNC.RECONVERGENT B1 ;  /* 0x0000000000017941 */ /* 0x004fea0003800200 */
.L_x_21:
[----:B------:R-:W-:Y:S04]  /*0b50*/  BSSY.RECONVERGENT B2, `(.L_x_23) ;  /* 0x000000f000027945 */ /* 0x000fe80003800200 */
[----:B------:R-:W-:Y:S04]  /*0b60*/  BSSY.RELIABLE B1, `(.L_x_24) ;  /* 0x000000c000017945 */ /* 0x000fe80003800100 */
[----:B------:R-:W-:Y:S05]  /*0b70*/  @P3 BRA `(.L_x_25) ;  /* 0x0000000000283947 */ /* 0x000fea0003800000 */
[----:B----45:R-:W2:Y:S01]  /*0b80*/  LDS R4, [UR8+0x34] ;  /* 0x00003408ff047984 */ /* 0x030ea20008000800 */
[----:B------:R-:W-:Y:S01]  /*0b90*/  IMAD.MOV.U32 R5, RZ, RZ, 0x7f000000 ;  /* 0x7f000000ff057424 */ /* 0x000fe200078e00ff */
[----:B------:R-:W-:Y:S05]  /*0ba0*/  @P3 BREAK.RELIABLE B1 ;  /* 0x0000000000013942 */ /* 0x000fea0003800100 */
[----:B--2---:R-:W-:-:S05]  /*0bb0*/  LOP3.LUT R4, R4, 0xff000000, R5, 0xb8, !PT ;  /* 0xff00000004047812 */ /* 0x004fca00078eb805 */
[----:B------:R2:W-:Y:S01]  /*0bc0*/  STS [UR8+0x34], R4 ;  /* 0x00003404ff007988 */ /* 0x0005e20008000808 */
[----:B------:R-:W-:Y:S05]  /*0bd0*/  @P3 BRA `(.L_x_26) ;  /* 0x0000000000183947 */ /* 0x000fea0003800000 */
[----:B--2---:R-:W2:Y:S01]  /*0be0*/  LDS R4, [UR8+0x38] ;  /* 0x00003808ff047984 */ /* 0x004ea20008000800 */
[----:B------:R-:W-:-:S05]  /*0bf0*/  IMAD.MOV.U32 R5, RZ, RZ, 0xff ;  /* 0x000000ffff057424 */ /* 0x000fca00078e00ff */
[----:B--2---:R-:W-:-:S05]  /*0c00*/  LOP3.LUT R4, R4, 0xff, R5, 0xb8, !PT ;  /* 0x000000ff04047812 */ /* 0x004fca00078eb805 */
[----:B------:R2:W-:Y:S02]  /*0c10*/  STS [UR8+0x38], R4 ;  /* 0x00003804ff007988 */ /* 0x0005e40008000808 */
.L_x_25:
[----:B------:R-:W-:Y:S05]  /*0c20*/  BSYNC.RELIABLE B1 ;  /* 0x0000000000017941 */ /* 0x000fea0003800100 */
.L_x_24:
[----:B------:R2:W-:Y:S02]  /*0c30*/  @!P3 STS [UR8+0x20], R6 ;  /* 0x00002006ff00b988 */ /* 0x0005e40008000808 */
.L_x_26:
[----:B------:R-:W-:Y:S05]  /*0c40*/  BSYNC.RECONVERGENT B2 ;  /* 0x0000000000027941 */ /* 0x000fea0003800200 */
.L_x_23:
[----:B------:R-:W-:Y:S05]  /*0c50*/  WARPSYNC.ALL ;  /* 0x0000000000007948 */ /* 0x000fea0003800000 */
[----:B------:R-:W-:Y:S01]  /*0c60*/  NOP ;  /* 0x0000000000007918 */ /* 0x000fe20000000000 */
[----:B--2---:R-:W2:Y:S01]  /*0c70*/  LDC R6, c[0x0][0x39c] ;  /* 0x0000e700ff067b82 */ /* 0x004ea20000000800 */
[----:B------:R-:W-:Y:S01]  /*0c80*/  BSSY.RECONVERGENT B2, `(.L_x_27) ;  /* 0x000000b000027945 */ /* 0x000fe20003800200 */
[----:B--2---:R-:W-:-:S03]  /*0c90*/  VIADD R6, R6, 0xffffffff ;  /* 0xffffffff06067836 */ /* 0x004fc60000000000 */
[----:B------:R-:W-:Y:S05]  /*0ca0*/  @P3 BRA `(.L_x_28) ;  /* 0x0000000000203947 */ /* 0x000fea0003800000 */
[----:B----45:R-:W2:Y:S01]  /*0cb0*/  LDS R4, [UR8+0x1c] ;  /* 0x00001c08ff047984 */ /* 0x030ea20008000800 */
[----:B------:R-:W4:Y:S03]  /*0cc0*/  LDC.64 R10, c[0x0][0x3b0] ;  /* 0x0000ec00ff0a7b82 */ /* 0x000f260000000a00 */
[----:B------:R5:W-:Y:S01]  /*0cd0*/  STS [UR8+0x24], R6 ;  /* 0x00002406ff007988 */ /* 0x000be20008000808 */
[--C-:B----4-:R-:W-:Y:S02]  /*0ce0*/  SHF.R.U32.HI R9, RZ, 0x4, R11.reuse ;  /* 0x00000004ff097819 */ /* 0x110fe4000001160b */
[----:B------:R-:W-:-:S05]  /*0cf0*/  SHF.R.U64 R5, R10, 0x4, R11 ;  /* 0x000000040a057819 */ /* 0x000fca000000120b */
[----:B------:R5:W-:Y:S01]  /*0d00*/  STS [UR8+0xc], R5 ;  /* 0x00000c05ff007988 */ /* 0x000be20008000808 */
[----:B--2---:R-:W-:-:S05]  /*0d10*/  LOP3.LUT R4, R4, 0xf, R9, 0xb8, !PT ;  /* 0x0000000f04047812 */ /* 0x004fca00078eb809 */
[----:B------:R5:W-:Y:S02]  /*0d20*/  STS [UR8+0x1c], R4 ;  /* 0x00001c04ff007988 */ /* 0x000be40008000808 */
.L_x_28:
[----:B------:R-:W-:Y:S05]  /*0d30*/  BSYNC.RECONVERGENT B2 ;  /* 0x0000000000027941 */ /* 0x000fea0003800200 */
.L_x_27:
[----:B------:R-:W-:Y:S04]  /*0d40*/  BSSY.RECONVERGENT B3, `(.L_x_29) ;  /* 0x000001d000037945 */ /* 0x000fe80003800200 */
[----:B------:R-:W-:Y:S04]  /*0d50*/  BSSY.RELIABLE B2, `(.L_x_30) ;  /* 0x0000018000027945 */ /* 0x000fe80003800100 */
[----:B------:R-:W-:Y:S05]  /*0d60*/  @P3 BRA `(.L_x_31) ;  /* 0x00000000001c3947 */ /* 0x000fea0003800000 */
[----:B----45:R-:W2:Y:S02]  /*0d70*/  LDS R4, [UR8+0x34] ;  /* 0x00003408ff047984 */ /* 0x030ea40008000800 */
[----:B--2---:R-:W-:-:S05]  /*0d80*/  LOP3.LUT R4, R4, 0x7, RZ, 0xb8, !PT ;  /* 0x0000000704047812 */ /* 0x004fca00078eb8ff */
[----:B------:R2:W-:Y:S01]  /*0d90*/  STS [UR8+0x34], R4 ;  /* 0x00003404ff007988 */ /* 0x0005e20008000808 */
[----:B------:R-:W-:Y:S05]  /*0da0*/  @P3 BRA `(.L_x_32) ;  /* 0x00000000001c3947 */ /* 0x000fea0003800000 */
[----:B--2---:R-:W2:Y:S02]  /*0db0*/  LDS R4, [UR8+0x34] ;  /* 0x00003408ff047984 */ /* 0x004ea40008000800 */
[----:B--2---:R-:W-:-:S05]  /*0dc0*/  LOP3.LUT R4, R4, 0x38, RZ, 0xb8, !PT ;  /* 0x0000003804047812 */ /* 0x004fca00078eb8ff */
[----:B------:R2:W-:Y:S02]  /*0dd0*/  STS [UR8+0x34], R4 ;  /* 0x00003404ff007988 */ /* 0x0005e40008000808 */
.L_x_31:
[----:B------:R-:W-:Y:S05]  /*0de0*/  @P3 BRA `(.L_x_33) ;  /* 0x00000000001c3947 */ /* 0x000fea0003800000 */
[----:B--2-45:R-:W2:Y:S02]  /*0df0*/  LDS R4, [UR8+0x8] ;  /* 0x00000808ff047984 */ /* 0x034ea40008000800 */
[----:B--2---:R-:W-:-:S05]  /*0e00*/  LOP3.LUT R4, R4, 0x780, RZ, 0xb8, !PT ;  /* 0x0000078004047812 */ /* 0x004fca00078eb8ff */
[----:B------:R4:W-:Y:S02]  /*0e10*/  STS [UR8+0x8], R4 ;  /* 0x00000804ff007988 */ /* 0x0009e40008000808 */
.L_x_32:
[----:B------:R-:W-:Y:S05]  /*0e20*/  @P3 BRA `(.L_x_34) ;  /* 0x0000000000283947 */ /* 0x000fea0003800000 */
[----:B--2-4-:R-:W2:Y:S02]  /*0e30*/  LDS R4, [UR8+0x8] ;  /* 0x00000808ff047984 */ /* 0x014ea40008000800 */
[----:B--2---:R-:W-:-:S05]  /*0e40*/  LOP3.LUT R4, R4, 0x1800, RZ, 0xb8, !PT ;  /* 0x0000180004047812 */ /* 0x004fca00078eb8ff */
[----:B------:R2:W-:Y:S02]  /*0e50*/  STS [UR8+0x8], R4 ;  /* 0x00000804ff007988 */ /* 0x0005e40008000808 */
.L_x_33:
[----:B------:R-:W-:Y:S05]  /*0e60*/  @P3 BREAK.RELIABLE B2 ;  /* 0x0000000000023942 */ /* 0x000fea0003800100 */
[----:B------:R-:W-:Y:S05]  /*0e70*/  @P3 BRA `(.L_x_35) ;  /* 0x0000000000243947 */ /* 0x000fea0003800000 */
[----:B--2-45:R-:W2:Y:S01]  /*0e80*/  LDS R4, [UR8+0x8] ;  /* 0x00000808ff047984 */ /* 0x034ea20008000800 */
[----:B------:R-:W-:-:S05]  /*0e90*/  IMAD.MOV.U32 R5, RZ, RZ, 0x6000 ;  /* 0x00006000ff057424 */ /* 0x000fca00078e00ff */
[----:B--2---:R-:W-:-:S04]  /*0ea0*/  LOP3.LUT R4, R4, 0x6000, R5, 0xd8, !PT ;  /* 0x0000600004047812 */ /* 0x004fc800078ed805 */
[----:B------:R-:W-:-:S05]  /*0eb0*/  LOP3.LUT R4, R4, 0x400000, RZ, 0xb8, !PT ;  /* 0x0040000004047812 */ /* 0x000fca00078eb8ff */
[----:B------:R5:W-:Y:S02]  /*0ec0*/  STS [UR8+0x8], R4 ;  /* 0x00000804ff007988 */ /* 0x000be40008000808 */
.L_x_34:
[----:B------:R-:W-:Y:S05]  /*0ed0*/  BSYNC.RELIABLE B2 ;  /* 0x0000000000027941 */ /* 0x000fea0003800100 */
.L_x_30:
[----:B--2-45:R-:W2:Y:S02]  /*0ee0*/  @!P3 LDS R4, [UR8+0x8] ;  /* 0x00000808ff04b984 */ /* 0x034ea40008000800 */
[----:B--2---:R-:W-:-:S05]  /*0ef0*/  @!P3 LOP3.LUT R4, R4, 0x8000, RZ, 0xb8, !PT ;  /* 0x000080000404b812 */ /* 0x004fca00078eb8ff */
[----:B------:R2:W-:Y:S02]  /*0f00*/  @!P3 STS [UR8+0x8], R4 ;  /* 0x00000804ff00b988 */ /* 0x0005e40008000808 */
.L_x_35:
[----:B------:R-:W-:Y:S05]  /*0f10*/  BSYNC.RECONVERGENT B3 ;  /* 0x0000000000037941 */ /* 0x000fea0003800200 */
.L_x_29:
[----:B------:R-:W-:Y:S05]  /*0f20*/  WARPSYNC.ALL ;  /* 0x0000000000007948 */ /* 0x000fea0003800000 */
[----:B------:R-:W-:Y:S01]  /*0f30*/  NOP ;  /* 0x0000000000007918 */ /* 0x000fe20000000000 */
[----:B------:R-:W-:-:S04]  /*0f40*/  UIADD3 UR5, UPT, UPT, UR4, 0x80, URZ ;  /* 0x0000008004057890 */ /* 0x000fc8000fffe0ff */
[----:B------:R-:W-:-:S04]  /*0f50*/  UIADD3 UR26, UP0, UPT, UR5, UR20, URZ ;  /* 0x00000014051a7290 */ /* 0x000fc8000ff1e0ff */
[----:B------:R-:W-:Y:S01]  /*0f60*/  ULEA.HI.X.SX32 UR27, UR5, UR21, 0x1, UP0 ;  /* 0x00000015051b7291 */ /* 0x000fe200080f0eff */
[----:B------:R-:W-:Y:S11]  /*0f70*/  @P0 BRA `(.L_x_36) ;  /* 0x0000000000300947 */ /* 0x000ff60003800000 */
[----:B--2-45:R-:W2:Y:S01]  /*0f80*/  S2R R4, SR_LANEID ;  /* 0x0000000000047919 */ /* 0x034ea20000000000 */
[----:B------:R-:W-:Y:S05]  /*0f90*/  WARPSYNC.ALL ;  /* 0x0000000000007948 */ /* 0x000fea0003800000 */
[----:B------:R-:W-:Y:S01]  /*0fa0*/  NOP ;  /* 0x0000000000007918 */ /* 0x000fe20000000000 */
[----:B--2---:R-:W-:-:S05]  /*0fb0*/  IMAD.SHL.U32 R8, R4, 0x4, RZ ;  /* 0x0000000404087824 */ /* 0x004fca00078e00ff */
[----:B------:R-:W2:Y:S01]  /*0fc0*/  LDS R9, [R8+UR8] ;  /* 0x0000000808097984 */ /* 0x000ea20008000800 */
[----:B------:R-:W-:-:S05]  /*0fd0*/  IADD3 R4, P1, PT, R8, UR26, RZ ;  /* 0x0000001a08047c10 */ /* 0x000fca000ff3e0ff */
[----:B------:R-:W-:-:S05]  /*0fe0*/  IMAD.X R5, RZ, RZ, UR27, P1 ;  /* 0x0000001bff057e24 */ /* 0x000fca00088e06ff */
[----:B--2---:R2:W4:Y:S01]  /*0ff0*/  ATOMG.E.EXCH.STRONG.GPU PT, RZ, [R4], R9 ;  /* 0x0000000904ff73a8 */ /* 0x00452200041ee100 */
[----:B------:R-:W-:-:S04]  /*1000*/  DEPBAR {5,4,3,2,1,0} ;  /* 0x0000003f0000791a */ /* 0x000fc80000000000 */
[----:B------:R-:W5:Y:S02]  /*1010*/  CCTL.E.C.LDCU.IV.DEEP [UR26] ;  /* 0x000000001a007540 */ /* 0x000f640009c08000 */
[----:B-----5:R2:W-:Y:S01]  /*1020*/  UTMACCTL.IV [UR26] ;  /* 0x000000001a0079b9 */ /* 0x0205e20008000000 */
[----:B------:R-:W-:Y:S01]  /*1030*/  NOP ;  /* 0x0000000000007918 */ /* 0x000fe20000000000 */
.L_x_36:
[----:B------:R-:W-:Y:S05]  /*1040*/  @P0 BRA `(.L_x_37) ;  /* 0x00000000000c0947 */ /* 0x000fea0003800000 */
[----:B------:R0:W-:Y:S01]  /*1050*/  UTMACMDFLUSH ;  /* 0x00000000000079b7 */ /* 0x0001e20000000000 */
[----:B------:R-:W-:Y:S05]  /*1060*/  @P0 BRA `(.L_x_37) ;  /* 0x0000000000040947 */ /* 0x000fea0003800000 */
[----:B------:R-:W-:-:S04]  /*1070*/  DEPBAR.LE SB0, 0x0 ;  /* 0x000080000000791a */ /* 0x000fc80000000000 */
.L_x_37:
[----:B------:R-:W-:Y:S05]  /*1080*/  WARPSYNC.ALL ;  /* 0x0000000000007948 */ /* 0x000fea0003800000 */
[----:B------:R-:W-:Y:S01]  /*1090*/  NOP ;  /* 0x0000000000007918 */ /* 0x000fe20000000000 */
[----:B----4-:R-:W-:Y:S06]  /*10a0*/  BAR.SYNC.DEFER_BLOCKING 0x0 ;  /* 0x0000000000007b1d */ /* 0x010fec0000010000 */
[----:B------:R-:W-:Y:S02]  /*10b0*/  BSSY.RECONVERGENT B3, `(.L_x_38) ;  /* 0x000000b000037945 */ /* 0x000fe40003800200 */
[----:B------:R-:W-:Y:S06]  /*10c0*/  BAR.SYNC.DEFER_BLOCKING 0x0 ;  /* 0x0000000000007b1d */ /* 0x000fec0000010000 */
[----:B------:R4:W-:Y:S01]  /*10d0*/  @!P0 STS [R3], RZ ;  /* 0x000000ff03008388 */ /* 0x0009e20000000800 */
[----:B------:R-:W-:Y:S01]  /*10e0*/  NOP ;  /* 0x0000000000007918 */ /* 0x000fe20000000000 */
[----:B------:R-:W-:Y:S05]  /*10f0*/  @P3 BRA `(.L_x_39) ;  /* 0x0000000000183947 */ /* 0x000fea0003800000 */
[----:B---34-:R-:W3:Y:S01]  /*1100*/  LDS R3, [UR8+0x8] ;  /* 0x00000808ff037984 */ /* 0x018ee20008000800 */
[----:B--2---:R-:W2:Y:S01]  /*1110*/  LDC.64 R8, c[0x0][0x390] ;  /* 0x0000e400ff087b82 */ /* 0x004ea20000000a00 */
[----:B-----5:R-:W-:Y:S02]  /*1120*/  IMAD.MOV.U32 R4, RZ, RZ, 0x70 ;  /* 0x00000070ff047424 */ /* 0x020fe400078e00ff */
[----:B--2---:R2:W-:Y:S03]  /*1130*/  STS.64 [UR8], R8 ;  /* 0x00000008ff007988 */ /* 0x0045e60008000a08 */
[----:B---3--:R-:W-:-:S05]  /*1140*/  LOP3.LUT R3, R3, 0x10, R4, 0xd8, !PT ;  /* 0x0000001003037812 */ /* 0x008fca00078ed804 */
[----:B------:R2:W-:Y:S02]  /*1150*/  STS [UR8+0x8], R3 ;  /* 0x00000803ff007988 */ /* 0x0005e40008000808 */
.L_x_39:
[----:B--2---:R-:W-:Y:S05]  /*1160*/  BSYNC.RECONVERGENT B3 ;  /* 0x0000000000037941 */ /* 0x004fea0003800200 */
.L_x_38:
[----:B------:R-:W-:Y:S04]  /*1170*/  BSSY.RECONVERGENT B4, `(.L_x_40) ;  /* 0x0000033000047945 */ /* 0x000fe80003800200 */
[----:B------:R-:W-:Y:S04]  /*1180*/  BSSY.RELIABLE B3, `(.L_x_41) ;  /* 0x000002e000037945 */ /* 0x000fe80003800100 */
[----:B------:R-:W-:Y:S05]  /*1190*/  @P3 BRA `(.L_x_42) ;  /* 0x0000000000243947 */ /* 0x000fea0003800000 */
[----:B---34-:R-:W2:Y:S01]  /*11a0*/  LDS R3, [UR8+0x34] ;  /* 0x00003408ff037984 */ /* 0x018ea20008000800 */
[----:B-----5:R-:W-:-:S05]  /*11b0*/  IMAD.MOV.U32 R4, RZ, RZ, 0x7f000000 ;  /* 0x7f000000ff047424 */ /* 0x020fca00078e00ff */
[----:B--2---:R-:W-:-:S05]  /*11c0*/  LOP3.LUT R3, R3, 0xff000000, R4, 0xb8, !PT ;  /* 0xff00000003037812 */ /* 0x004fca00078eb804 */
[----:B------:R2:W-:Y:S01]  /*11d0*/  STS [UR8+0x34], R3 ;  /* 0x00003403ff007988 */ /* 0x0005e20008000808 */
[----:B------:R-:W-:Y:S05]  /*11e0*/  @P3 BRA `(.L_x_43) ;  /* 0x0000000000183947 */ /* 0x000fea0003800000 */
[----:B--2---:R-:W2:Y:S01]  /*11f0*/  LDS R3, [UR8+0x38] ;  /* 0x00003808ff037984 */ /* 0x004ea20008000800 */
[----:B------:R-:W-:-:S05]  /*1200*/  IMAD.MOV.U32 R4, RZ, RZ, 0x7f ;  /* 0x0000007fff047424 */ /* 0x000fca00078e00ff */
[----:B--2---:R-:W-:-:S05]  /*1210*/  LOP3.LUT R3, R3, 0xff, R4, 0xb8, !PT ;  /* 0x000000ff03037812 */ /* 0x004fca00078eb804 */
[----:B------:R2:W-:Y:S02]  /*1220*/  STS [UR8+0x38], R3 ;  /* 0x00003803ff007988 */ /* 0x0005e40008000808 */
.L_x_42:
[----:B------:R-:W-:Y:S05]  /*1230*/  @P3 BRA `(.L_x_44) ;  /* 0x00000000000c3947 */ /* 0x000fea0003800000 */
[----:B------:R2:W-:Y:S02]  /*1240*/  STS [UR8+0x20], R6 ;  /* 0x00002006ff007988 */ /* 0x0005e40008000808 */
.L_x_43:
[----:B------:R-:W-:Y:S05]  /*1250*/  @P3 BRA `(.L_x_45) ;  /* 0x0000000000243947 */ /* 0x000fea0003800000 */
[----:B------:R2:W-:Y:S02]  /*1260*/  STS [UR8+0x24], R7 ;  /* 0x00002407ff007988 */ /* 0x0005e40008000808 */
.L_x_44:
[----:B------:R-:W-:Y:S05]  /*1270*/  @P3 BRA `(.L_x_46) ;  /* 0x00000000002c3947 */ /* 0x000fea0003800000 */
[----:B--234-:R-:W2:Y:S01]  /*1280*/  LDS R3, [UR8+0x1c] ;  /* 0x00001c08ff037984 */ /* 0x01cea20008000800 */
[----:B-----5:R-:W3:Y:S02]  /*1290*/  LDC.64 R4, c[0x0][0x3b8] ;  /* 0x0000ee00ff047b82 */ /* 0x020ee40000000a00 */
[--C-:B---3--:R-:W-:Y:S02]  /*12a0*/  SHF.R.U32.HI R6, RZ, 0x4, R5.reuse ;  /* 0x00000004ff067819 */ /* 0x108fe40000011605 */
[----:B------:R-:W-:-:S05]  /*12b0*/  SHF.R.U64 R4, R4, 0x4, R5 ;  /* 0x0000000404047819 */ /* 0x000fca0000001205 */
[----:B------:R3:W-:Y:S01]  /*12c0*/  STS [UR8+0xc], R4 ;  /* 0x00000c04ff007988 */ /* 0x0007e20008000808 */
[----:B--2---:R-:W-:-:S05]  /*12d0*/  LOP3.LUT R3, R3, 0xf, R6, 0xb8, !PT ;  /* 0x0000000f03037812 */ /* 0x004fca00078eb806 */
[----:B------:R3:W-:Y:S02]  /*12e0*/  STS [UR8+0x1c], R3 ;  /* 0x00001c03ff007988 */ /* 0x0007e40008000808 */
.L_x_45:
[----:B------:R-:W-:Y:S05]  /*12f0*/  @P3 BRA `(.L_x_47) ;  /* 0x00000000001c3947 */ /* 0x000fea0003800000 */
[----:B--234-:R-:W2:Y:S02]  /*1300*/  LDS R3, [UR8+0x34] ;  /* 0x00003408ff037984 */ /* 0x01cea40008000800 */
[----:B--2---:R-:W-:-:S05]  /*1310*/  LOP3.LUT R3, R3, 0x7, RZ, 0xb8, !PT ;  /* 0x0000000703037812 */ /* 0x004fca00078eb8ff */
[----:B------:R2:W-:Y:S02]  /*1320*/  STS [UR8+0x34], R3 ;  /* 0x00003403ff007988 */ /* 0x0005e40008000808 */
.L_x_46:
[----:B------:R-:W-:Y:S05]  /*1330*/  @P3 BRA `(.L_x_48) ;  /* 0x00000000001c3947 */ /* 0x000fea0003800000 */
[----:B--234-:R-:W2:Y:S02]  /*1340*/  LDS R3, [UR8+0x34] ;  /* 0x00003408ff037984 */ /* 0x01cea40008000800 */
[----:B--2---:R-:W-:-:S05]  /*1350*/  LOP3.LUT R3, R3, 0x38, RZ, 0xb8, !PT ;  /* 0x0000003803037812 */ /* 0x004fca00078eb8ff */
[----:B------:R2:W-:Y:S02]  /*1360*/  STS [UR8+0x34], R3 ;  /* 0x00003403ff007988 */ /* 0x0005e40008000808 */
.L_x_47:
[----:B------:R-:W-:Y:S05]  /*1370*/  @P3 BRA `(.L_x_49) ;  /* 0x00000000001c3947 */ /* 0x000fea0003800000 */
[----:B--234-:R-:W2:Y:S02]  /*1380*/  LDS R3, [UR8+0x8] ;  /* 0x00000808ff037984 */ /* 0x01cea40008000800 */
[----:B--2---:R-:W-:-:S05]  /*1390*/  LOP3.LUT R3, R3, 0x780, RZ, 0xb8, !PT ;  /* 0x0000078003037812 */ /* 0x004fca00078eb8ff */
[----:B------:R2:W-:Y:S02]  /*13a0*/  STS [UR8+0x8], R3 ;  /* 0x00000803ff007988 */ /* 0x0005e40008000808 */
.L_x_48:
[----:B------:R-:W-:Y:S05]  /*13b0*/  @P3 BRA `(.L_x_50) ;  /* 0x0000000000283947 */ /* 0x000fea0003800000 */
[----:B--234-:R-:W2:Y:S02]  /*13c0*/  LDS R3, [UR8+0x8] ;  /* 0x00000808ff037984 */ /* 0x01cea40008000800 */
[----:B--2---:R-:W-:-:S05]  /*13d0*/  LOP3.LUT R3, R3, 0x1800, RZ, 0xb8, !PT ;  /* 0x0000180003037812 */ /* 0x004fca00078eb8ff */
[----:B------:R2:W-:Y:S02]  /*13e0*/  STS [UR8+0x8], R3 ;  /* 0x00000803ff007988 */ /* 0x0005e40008000808 */
.L_x_49:
[----:B------:R-:W-:Y:S05]  /*13f0*/  @P3 BREAK.RELIABLE B3 ;  /* 0x0000000000033942 */ /* 0x000fea0003800100 */
[----:B------:R-:W-:Y:S05]  /*1400*/  @P3 BRA `(.L_x_51) ;  /* 0x0000000000243947 */ /* 0x000fea0003800000 */
[----:B--234-:R-:W2:Y:S01]  /*1410*/  LDS R3, [UR8+0x8] ;  /* 0x00000808ff037984 */ /* 0x01cea20008000800 */
[----:B-----5:R-:W-:-:S05]  /*1420*/  IMAD.MOV.U32 R4, RZ, RZ, 0x6000 ;  /* 0x00006000ff047424 */ /* 0x020fca00078e00ff */
[----:B--2---:R-:W-:-:S04]  /*1430*/  LOP3.LUT R3, R3, 0x6000, R4, 0xd8, !PT ;  /* 0x0000600003037812 */ /* 0x004fc800078ed804 */
[----:B------:R-:W-:-:S05]  /*1440*/  LOP3.LUT R3, R3, 0x400000, RZ, 0xb8, !PT ;  /* 0x0040000003037812 */ /* 0x000fca00078eb8ff */
[----:B------:R2:W-:Y:S02]  /*1450*/  STS [UR8+0x8], R3 ;  /* 0x00000803ff007988 */ /* 0x0005e40008000808 */
.L_x_50:
[----:B------:R-:W-:Y:S05]  /*1460*/  BSYNC.RELIABLE B3 ;  /* 0x0000000000037941 */ /* 0x000fea0003800100 */
.L_x_41:
[----:B--234-:R-:W2:Y:S02]  /*1470*/  @!P3 LDS R3, [UR8+0x8] ;  /* 0x00000808ff03b984 */ /* 0x01cea40008000800 */
[----:B--2---:R-:W-:-:S05]  /*1480*/  @!P3 LOP3.LUT R3, R3, 0x8000, RZ, 0xb8, !PT ;  /* 0x000080000303b812 */ /* 0x004fca00078eb8ff */
[----:B------:R2:W-:Y:S02]  /*1490*/  @!P3 STS [UR8+0x8], R3 ;  /* 0x00000803ff00b988 */ /* 0x0005e40008000808 */
.L_x_51:
[----:B------:R-:W-:Y:S05]  /*14a0*/  BSYNC.RECONVERGENT B4 ;  /* 0x0000000000047941 */ /* 0x000fea0003800200 */
.L_x_40:
[----:B------:R-:W-:Y:S05]  /*14b0*/  WARPSYNC.ALL ;  /* 0x0000000000007948 */ /* 0x000fea0003800000 */
[----:B------:R-:W-:Y:S01]  /*14c0*/  NOP ;  /* 0x0000000000007918 */ /* 0x000fe20000000000 */
[----:B------:R-:W-:-:S04]  /*14d0*/  UIADD3 UR4, UPT, UPT, UR4, 0x100, URZ ;  /* 0x0000010004047890 */ /* 0x000fc8000fffe0ff */
[----:B------:R-:W-:-:S04]  /*14e0*/  UIADD3 UR20, UP0, UPT, UR4, UR20, URZ ;  /* 0x0000001404147290 */ /* 0x000fc8000ff1e0ff */
[----:B------:R-:W-:Y:S01]  /*14f0*/  ULEA.HI.X.SX32 UR21, UR4, UR21, 0x1, UP0 ;  /* 0x0000001504157291 */ /* 0x000fe200080f0eff */
[----:B------:R-:W-:Y:S11]  /*1500*/  @P0 BRA `(.L_x_52) ;  /* 0x0000000000300947 */ /* 0x000ff60003800000 */
[----:B--234-:R-:W2:Y:S01]  /*1510*/  S2R R3, SR_LANEID ;  /* 0x0000000000037919 */ /* 0x01cea20000000000 */
[----:B------:R-:W-:Y:S05]  /*1520*/  WARPSYNC.ALL ;  /* 0x0000000000007948 */ /* 0x000fea0003800000 */
[----:B------:R-:W-:Y:S01]  /*1530*/  NOP ;  /* 0x0000000000007918 */ /* 0x000fe20000000000 */
[----:B--2--5:R-:W-:-:S05]  /*1540*/  IMAD.SHL.U32 R6, R3, 0x4, RZ ;  /* 0x0000000403067824 */ /* 0x024fca00078e00ff */
        /* <DEDUP_REMOVED lines=8> */
.L_x_52:
[----:B------:R-:W-:Y:S05]  /*15d0*/  @P0 BRA `(.L_x_53) ;  /* 0x00000000000c0947 */ /* 0x000fea0003800000 */
[----:B------:R0:W-:Y:S01]  /*15e0*/  UTMACMDFLUSH ;  /* 0x00000000000079b7 */ /* 0x0001e20000000000 */
[----:B------:R-:W-:Y:S05]  /*15f0*/  @P0 BRA `(.L_x_53) ;  /* 0x0000000000040947 */ /* 0x000fea0003800000 */
[----:B------:R-:W-:-:S04]  /*1600*/  DEPBAR.LE SB0, 0x0 ;  /* 0x000080000000791a */ /* 0x000fc80000000000 */
.L_x_53:
[----:B------:R-:W-:Y:S05]  /*1610*/  WARPSYNC.ALL ;  /* 0x0000000000007948 */ /* 0x000fea0003800000 */
[----:B------:R-:W-:Y:S01]  /*1620*/  NOP ;  /* 0x0000000000007918 */ /* 0x000fe20000000000 */
[----:B---3--:R-:W-:Y:S01]  /*1630*/  BAR.SYNC.DEFER_BLOCKING 0x0 ;  /* 0x0000000000007b1d */ /* 0x008fe20000010000 */
[----:B--2-4-:R-:W-:Y:S01]  /*1640*/  SHF.R.U32.HI R3, RZ, 0x5, R0 ;  /* 0x00000005ff037819 */ /* 0x014fe20000011600 */
[----:B------:R-:W-:-:S03]  /*1650*/  USHF.L.U32 UR15, UR15, 0x8, URZ ;  /* 0x000000080f0f7899 */ /* 0x000fc600080006ff */
[----:B------:R-:W-:Y:S01]  /*1660*/  R2UR UR22, R3 ;  /* 0x00000000031672ca */ /* 0x000fe200000e0000 */
[----:B------:R-:W-:Y:S01]  /*1670*/  VOTEU.ALL UP0, P3 ;  /* 0x0000000000ff7886 */ /* 0x000fe20001800000 */
[----:B------:R-:W-:Y:S01]  /*1680*/  UMOV UR4, 0x1 ;  /* 0x0000000100047882 */ /* 0x000fe20000000000 */
[----:B------:R-:W-:Y:S01]  /*1690*/  VOTEU.ALL UP1, P3 ;  /* 0x0000000000ff7886 */ /* 0x000fe20001820000 */
[----:B------:R-:W-:Y:S02]  /*16a0*/  BSSY.RECONVERGENT B4, `(.L_x_54) ;  /* 0x0000018000047945 */ /* 0x000fe40003800200 */
[----:B------:R-:W-:-:S04]  /*16b0*/  @!UP0 UIADD3 UR10, UPT, UPT, -UR4, 0x100000, URZ ;  /* 0x00100000040a8890 */ /* 0x000fc8000fffe1ff */
[----:B------:R-:W-:Y:S02]  /*16c0*/  @!UP0 USHF.L.U32 UR11, UR10, 0xb, URZ ;  /* 0x0000000b0a0b8899 */ /* 0x000fe400080006ff */
[----:B------:R-:W-:Y:S02]  /*16d0*/  @!UP0 USHF.L.U32 UR10, UR10, 0x1, URZ ;  /* 0x000000010a0a8899 */ /* 0x000fe400080006ff */
[----:B------:R-:W-:-:S04]  /*16e0*/  @!UP0 UIADD3 UR4, UPT, UPT, -UR4, 0x100000, URZ ;  /* 0x0010000004048890 */ /* 0x000fc8000fffe1ff */
[----:B------:R-:W-:Y:S02]  /*16f0*/  @!UP0 USHF.L.U32 UR5, UR4, 0xb, URZ ;  /* 0x0000000b04058899 */ /* 0x000fe400080006ff */
[----:B------:R-:W-:Y:S01]  /*1700*/  @!UP0 USHF.L.U32 UR4, UR4, 0x1, URZ ;  /* 0x0000000104048899 */ /* 0x000fe200080006ff */
[----:B------:R-:W-:Y:S01]  /*1710*/  VOTEU.ALL UP0, P3 ;  /* 0x0000000000ff7886 */ /* 0x000fe20001800000 */
[----:B------:R-:W2:Y:S04]  /*1720*/  FENCE.VIEW.ASYNC.S ;  /* 0x00000000000073c6 */ /* 0x000ea80000000000 */
[----:B--2---:R2:W3:Y:S06]  /*1730*/  @!UP0 SYNCS.EXCH.64 URZ, [UR8+0x30000], UR10 ;  /* 0x0300000a08ff85b2 */ /* 0x0044ec0008000100 */
[----:B------:R2:W3:Y:S02]  /*1740*/  @!UP1 SYNCS.EXCH.64 URZ, [UR8+0x30020], UR4 ;  /* 0x0300200408ff95b2 */ /* 0x0004e40008000100 */
[----:B---3--:R-:W-:Y:S06]  /*1750*/  BAR.SYNC.DEFER_BLOCKING 0x0 ;  /* 0x0000000000007b1d */ /* 0x008fec0000010000 */
[----:B------:R-:W-:Y:S05]  /*1760*/  @P3 BRA `(.L_x_55) ;  /* 0x00000000002c3947 */ /* 0x000fea0003800000 */
[----:B--2---:R-:W-:Y:S02]  /*1770*/  UMOV UR4, 0x1 ;  /* 0x0000000100047882 */ /* 0x004fe40000000000 */
[----:B------:R-:W-:-:S04]  /*1780*/  UIADD3 UR10, UPT, UPT, -UR4, 0x100000, URZ ;  /* 0x00100000040a7890 */ /* 0x000fc8000fffe1ff */
[----:B------:R-:W-:Y:S02]  /*1790*/  USHF.L.U32 UR11, UR10, 0xb, URZ ;  /* 0x0000000b0a0b7899 */ /* 0x000fe400080006ff */
[----:B------:R-:W-:Y:S02]  /*17a0*/  USHF.L.U32 UR10, UR10, 0x1, URZ ;  /* 0x000000010a0a7899 */ /* 0x000fe400080006ff */
[----:B------:R-:W-:-:S04]  /*17b0*/  UIADD3 UR4, UPT, UPT, -UR4, 0x100000, URZ ;  /* 0x0010000004047890 */ /* 0x000fc8000fffe1ff */
[----:B------:R-:W-:Y:S02]  /*17c0*/  USHF.L.U32 UR5, UR4, 0xb, URZ ;  /* 0x0000000b04057899 */ /* 0x000fe400080006ff */
[----:B------:R-:W-:Y:S01]  /*17d0*/  USHF.L.U32 UR4, UR4, 0x1, URZ ;  /* 0x0000000104047899 */ /* 0x000fe200080006ff */
[----:B------:R-:W2:Y:S03]  /*17e0*/  FENCE.VIEW.ASYNC.S ;  /* 0x00000000000073c6 */ /* 0x000ea60000000000 */
[----:B--2---:R3:W4:Y:S08]  /*17f0*/  SYNCS.EXCH.64 URZ, [UR8+0x30008], UR10 ;  /* 0x0300080a08ff75b2 */ /* 0x0047300008000100 */
[----:B------:R3:W2:Y:S02]  /*1800*/  SYNCS.EXCH.64 URZ, [UR8+0x30028], UR4 ;  /* 0x0300280408ff75b2 */ /* 0x0006a40008000100 */
[----:B---3--:R-:W-:Y:S01]  /*1810*/  NOP ;  /* 0x0000000000007918 */ /* 0x008fe20000000000 */
.L_x_55:
[----:B--2---:R-:W-:Y:S05]  /*1820*/  BSYNC.RECONVERGENT B4 ;  /* 0x0000000000047941 */ /* 0x004fea0003800200 */
.L_x_54:
[----:B----4-:R-:W-:Y:S06]  /*1830*/  BAR.SYNC.DEFER_BLOCKING 0x0 ;  /* 0x0000000000007b1d */ /* 0x010fec0000010000 */
[----:B------:R-:W-:Y:S04]  /*1840*/  BSSY.RECONVERGENT B4, `(.L_x_56) ;  /* 0x000000d000047945 */ /* 0x000fe80003800200 */
[----:B------:R-:W-:Y:S05]  /*1850*/  @P3 BRA `(.L_x_57) ;  /* 0x00000000002c3947 */ /* 0x000fea0003800000 */
[----:B------:R-:W-:Y:S02]  /*1860*/  UMOV UR4, 0x1 ;  /* 0x0000000100047882 */ /* 0x000fe40000000000 */
[----:B------:R-:W-:-:S04]  /*1870*/  UIADD3 UR10, UPT, UPT, -UR4, 0x100000, URZ ;  /* 0x00100000040a7890 */ /* 0x000fc8000fffe1ff */
[----:B------:R-:W-:Y:S02]  /*1880*/  USHF.L.U32 UR11, UR10, 0xb, URZ ;  /* 0x0000000b0a0b7899 */ /* 0x000fe400080006ff */
[----:B------:R-:W-:Y:S02]  /*1890*/  USHF.L.U32 UR10, UR10, 0x1, URZ ;  /* 0x000000010a0a7899 */ /* 0x000fe400080006ff */
[----:B------:R-:W-:-:S04]  /*18a0*/  UIADD3 UR4, UPT, UPT, -UR4, 0x100000, URZ ;  /* 0x0010000004047890 */ /* 0x000fc8000fffe1ff */
[----:B------:R-:W-:Y:S02]  /*18b0*/  USHF.L.U32 UR5, UR4, 0xb, URZ ;  /* 0x0000000b04057899 */ /* 0x000fe400080006ff */
[----:B------:R-:W-:Y:S01]  /*18c0*/  USHF.L.U32 UR4, UR4, 0x1, URZ ;  /* 0x0000000104047899 */ /* 0x000fe200080006ff */
[----:B------:R-:W2:Y:S03]  /*18d0*/  FENCE.VIEW.ASYNC.S ;  /* 0x00000000000073c6 */ /* 0x000ea60000000000 */
[----:B--2---:R2:W3:Y:S08]  /*18e0*/  SYNCS.EXCH.64 URZ, [UR8+0x30010], UR10 ;  /* 0x0300100a08ff75b2 */ /* 0x0044f00008000100 */
[----:B------:R2:W4:Y:S01]  /*18f0*/  SYNCS.EXCH.64 URZ, [UR8+0x30030], UR4 ;  /* 0x0300300408ff75b2 */ /* 0x0005220008000100 */
[----:B------:R-:W-:Y:S01]  /*1900*/  NOP ;  /* 0x0000000000007918 */ /* 0x000fe20000000000 */
.L_x_57:
[----:B--2---:R-:W-:Y:S05]  /*1910*/  BSYNC.RECONVERGENT B4 ;  /* 0x0000000000047941 */ /* 0x004fea0003800200 */
.L_x_56:
[----:B---34-:R-:W-:Y:S01]  /*1920*/  BAR.SYNC.DEFER_BLOCKING 0x0 ;  /* 0x0000000000007b1d */ /* 0x018fe20000010000 */
[----:B------:R-:W-:Y:S01]  /*1930*/  UIADD3 UR12, UPT, UPT, UR8, 0x30020, URZ ;  /* 0x00030020080c7890 */ /* 0x000fe2000fffe0ff */
[----:B------:R-:W-:Y:S01]  /*1940*/  ISETP.GE.AND P0, PT, R12, 0x1, PT ;  /* 0x000000010c00780c */ /* 0x000fe20003f06270 */
[----:B------:R-:W-:-:S03]  /*1950*/  USHF.L.U32 UR19, UR7, 0x7, URZ ;  /* 0x0000000707137899 */ /* 0x000fc600080006ff */
        /* <DEDUP_REMOVED lines=13> */
.L_x_59:
[----:B--2---:R-:W-:Y:S05]  /*1a30*/  BSYNC.RECONVERGENT B4 ;  /* 0x0000000000047941 */ /* 0x004fea0003800200 */
.L_x_58:
[----:B------:R-:W-:Y:S05]  /*1a40*/  @!P0 BRA `(.L_x_60) ;  /* 0x0000000800748947 */ /* 0x000fea0003800000 */
[----:B---34-:R-:W-:Y:S01]  /*1a50*/  BAR.SYNC.DEFER_BLOCKING 0x0 ;  /* 0x0000000000007b1d */ /* 0x018fe20000010000 */
[----:B------:R-:W-:Y:S01]  /*1a60*/  ELECT P1, URZ, PT ;  /* 0x0000000000ff782f */ /* 0x000fe20003820000 */
[----:B------:R-:W-:Y:S01]  /*1a70*/  @!P3 IMAD.MOV.U32 R3, RZ, RZ, 0xc000 ;  /* 0x0000c000ff03b424 */ /* 0x000fe200078e00ff */
[----:B------:R-:W-:Y:S02]  /*1a80*/  UIADD3 UR16, UPT, UPT, UR8, 0x20000, URZ ;  /* 0x0002000008107890 */ /* 0x000fe4000fffe0ff */
[----:B------:R-:W-:Y:S02]  /*1a90*/  ISETP.LT.U32.AND P1, PT, R2, 0x20, P1 ;  /* 0x000000200200780c */ /* 0x000fe40000f21070 */
[----:B------:R-:W-:Y:S01]  /*1aa0*/  ELECT P0, URZ, PT ;  /* 0x0000000000ff782f */ /* 0x000fe20003800000 */
[----:B------:R-:W-:-:S03]  /*1ab0*/  UMOV UR11, UR15 ;  /* 0x0000000f000b7c82 */ /* 0x000fc60008000000 */
[----:B------:R-:W-:-:S07]  /*1ac0*/  ISETP.LT.U32.AND P0, PT, R2, 0x20, P0 ;  /* 0x000000200200780c */ /* 0x000fce0000701070 */
[----:B------:R-:W-:Y:S01]  /*1ad0*/  VOTEU.ANY UP0, P1 ;  /* 0x0000000000ff7886 */ /* 0x000fe20000800100 */
[----:B------:R-:W-:-:S04]  /*1ae0*/  VOTEU.ANY UP2, P1 ;  /* 0x0000000000ff7886 */ /* 0x000fc80000840100 */
[----:B------:R-:W-:Y:S02]  /*1af0*/  @UP0 UIADD3 UR17, UPT, UPT, UR8, 0x30000, URZ ;  /* 0x0003000008110890 */ /* 0x000fe4000fffe0ff */
[----:B------:R2:W-:Y:S01]  /*1b00*/  @!P3 SYNCS.ARRIVE.TRANS64 RZ, [UR8+0x30000], R3 ;  /* 0x03000003ffffb9a7 */ /* 0x0005e20008000008 */
[----:B------:R-:W-:Y:S01]  /*1b10*/  @UP0 UMOV UR18, URZ ;  /* 0x000000ff00120c82 */ /* 0x000fe20008000000 */
[----:B------:R-:W-:Y:S01]  /*1b20*/  BAR.SYNC.DEFER_BLOCKING 0x0 ;  /* 0x0000000000007b1d */ /* 0x000fe20000010000 */
[----:B------:R-:W-:-:S05]  /*1b30*/  UISETP.NE.U32.AND UP0, UPT, UR22, URZ, UPT ;  /* 0x000000ff1600728c */ /* 0x000fca000bf05070 */
[----:B------:R-:W-:Y:S01]  /*1b40*/  VOTEU.ANY UP1, P0 ;  /* 0x0000000000ff7886 */ /* 0x000fe20000020100 */
[----:B------:R-:W-:-:S04]  /*1b50*/  VOTEU.ANY UP3, P0 ;  /* 0x0000000000ff7886 */ /* 0x000fc80000060100 */
[----:B------:R-:W-:Y:S01]  /*1b60*/  @UP1 UIADD3 UR9, UPT, UPT, UR8, 0x30000, URZ ;  /* 0x0003000008091890 */ /* 0x000fe2000fffe0ff */
[----:B------:R-:W-:Y:S01]  /*1b70*/  @UP1 UMOV UR10, URZ ;  /* 0x000000ff000a1c82 */ /* 0x000fe20008000000 */
[----:B------:R2:W-:Y:S01]  /*1b80*/  @UP2 UTMALDG.2D [UR16], [UR24] ;  /* 0x00000010180025b4 */ /* 0x0005e20008008000 */
[----:B------:R3:W-:Y:S06]  /*1b90*/  MEMBAR.ALL.CTA ;  /* 0x0000000000007992 */ /* 0x0007ec0000008000 */
[----:B---3--:R-:W3:Y:S02]  /*1ba0*/  FENCE.VIEW.ASYNC.S ;  /* 0x00000000000073c6 */ /* 0x008ee40000000000 */
[----:B---3--:R-:W-:Y:S06]  /*1bb0*/  BAR.SYNC.DEFER_BLOCKING 0x0 ;  /* 0x0000000000007b1d */ /* 0x008fec0000010000 */
[----:B------:R2:W-:Y:S02]  /*1bc0*/  @UP3 UTMALDG.2D [UR8], [UR26] ;  /* 0x000000081a0035b4 */ /* 0x0005e40008008000 */
[----:B------:R-:W-:Y:S06]  /*1bd0*/  BAR.SYNC.DEFER_BLOCKING 0x0 ;  /* 0x0000000000007b1d */ /* 0x000fec0000010000 */
[----:B------:R-:W3:Y:S02]  /*1be0*/  SYNCS.PHASECHK.TRANS64.TRYWAIT P0, [UR8+0x30000], RZ ;  /* 0x030000ffff0075a7 */ /* 0x000ee40008001108 */
[----:B--23--:R-:W-:Y:S05]  /*1bf0*/  @!P0 BRA `(.L_x_61) ;  /* 0x0000001400e08947 */ /* 0x00cfea0003800000 */
.L_x_79:
[----:B------:R-:W-:Y:S05]  /*1c00*/  BRA.U UP0, `(.L_x_62) ;  /* 0x0000000100747547 */ /* 0x000fea000b800000 */
[----:B------:R-:W-:Y:S02]  /*1c10*/  USHF.R.U32.HI UR6, URZ, 0x4, UR16 ;  /* 0x00000004ff067899 */ /* 0x000fe40008011610 */
[----:B------:R-:W-:Y:S02]  /*1c20*/  USHF.R.U32.HI UR10, URZ, 0x4, UR8 ;  /* 0x00000004ff0a7899 */ /* 0x000fe40008011608 */
[----:B------:R-:W-:Y:S02]  /*1c30*/  USGXT.U32 UR6, UR6, 0xe ;  /* 0x0000000e0606789a */ /* 0x000fe40008000000 */
[----:B------:R-:W-:Y:S02]  /*1c40*/  USGXT.U32 UR10, UR10, 0xe ;  /* 0x0000000e0a0a789a */ /* 0x000fe40008000000 */
[----:B------:R-:W-:Y:S02]  /*1c50*/  UIADD3 UR34, UP0, UPT, UR6, 0x2, URZ ;  /* 0x0000000206227890 */ /* 0x000fe4000ff1e0ff */
[----:B------:R-:W-:Y:S01]  /*1c60*/  UIADD3 UR32, UP1, UPT, UR10, 0x2, URZ ;  /* 0x000000020a207890 */ /* 0x000fe2000ff3e0ff */
[----:B------:R-:W-:Y:S01]  /*1c70*/  UMOV UR4, URZ ;  /* 0x000000ff00047c82 */ /* 0x000fe20008000000 */
[----:B------:R-:W-:Y:S01]  /*1c80*/  UMOV UR5, URZ ;  /* 0x000000ff00057c82 */ /* 0x000fe20008000000 */
[----:B------:R-:W-:-:S02]  /*1c90*/  UIADD3.X UR35, UPT, UPT, UR4, 0x40004040, URZ, UP0, !UPT ;  /* 0x4000404004237890 */ /* 0x000fc400087fe4ff */
[----:B------:R-:W-:Y:S02]  /*1ca0*/  UIADD3.X UR33, UPT, UPT, UR5, 0x40004040, URZ, UP1, !UPT ;  /* 0x4000404005217890 */ /* 0x000fe40008ffe4ff */
[----:B------:R-:W-:Y:S02]  /*1cb0*/  UIADD3.64 UR4, UPT, UPT, UR34, 0x2, URZ ;  /* 0x0000000222047897 */ /* 0x000fe4000fffe0ff */
[----:B------:R-:W-:Y:S02]  /*1cc0*/  UIADD3.64 UR16, UPT, UPT, UR32, 0x2, URZ ;  /* 0x0000000220107897 */ /* 0x000fe4000fffe0ff */
[----:B------:R-:W-:Y:S02]  /*1cd0*/  UIADD3.64 UR28, UPT, UPT, UR34, 0x4, URZ ;  /* 0x00000004221c7897 */ /* 0x000fe4000fffe0ff */
[----:B------:R-:W-:Y:S01]  /*1ce0*/  UIADD3.64 UR30, UPT, UPT, UR32, 0x4, URZ ;  /* 0x00000004201e7897 */ /* 0x000fe2000fffe0ff */
[----:B------:R-:W-:Y:S01]  /*1cf0*/  UMOV UR36, 0x0 ;  /* 0x0000000000247882 */ /* 0x000fe20000000000 */
[----:B------:R-:W-:Y:S01]  /*1d00*/  UMOV UR37, 0x8400010 ;  /* 0x0840001000257882 */ /* 0x000fe20000000000 */
[----:B------:R-:W-:Y:S01]  /*1d10*/  UMOV UR7, 0x40004040 ;  /* 0x4000404000077882 */ /* 0x000fe20000000000 */
[----:B------:R-:W-:Y:S01]  /*1d20*/  UMOV UR11, 0x40004040 ;  /* 0x40004040000b7882 */ /* 0x000fe20000000000 */
[----:B------:R-:W-:Y:S01]  /*1d30*/  UMOV UR38, 0x0 ;  /* 0x0000000000267882 */ /* 0x000fe20000000000 */
[----:B------:R-:W-:Y:S01]  /*1d40*/  UMOV UR39, 0x8400010 ;  /* 0x0840001000277882 */ /* 0x000fe20000000000 */
[----:B------:R-:W-:Y:S01]  /*1d50*/  UMOV UR40, 0x0 ;  /* 0x0000000000287882 */ /* 0x000fe20000000000 */
[----:B------:R-:W-:Y:S01]  /*1d60*/  UMOV UR41, 0x8400010 ;  /* 0x0840001000297882 */ /* 0x000fe20000000000 */
[----:B------:R2:W-:Y:S01]  /*1d70*/  UTCQMMA gdesc[UR6], gdesc[UR10], tmem[UR23], tmem[UR36], idesc[UR37], !UPT ;  /* 0x00ff240a060075ea */ /* 0x0005e2000f800317 */
[----:B------:R-:W-:Y:S01]  /*1d80*/  UMOV UR42, 0x0 ;  /* 0x00000000002a7882 */ /* 0x000fe20000000000 */
[----:B------:R-:W-:Y:S01]  /*1d90*/  UMOV UR43, 0x8400010 ;  /* 0x08400010002b7882 */ /* 0x000fe20000000000 */
[----:B------:R2:W-:Y:S01]  /*1da0*/  UTCQMMA gdesc[UR34], gdesc[UR32], tmem[UR23], tmem[UR38], idesc[UR39], UPT ;  /* 0x00ff2620220075ea */ /* 0x0005e2000b800317 */
[----:B------:R2:W-:Y:S01]  /*1db0*/  UTCQMMA gdesc[UR4], gdesc[UR16], tmem[UR23], tmem[UR40], idesc[UR41], UPT ;  /* 0x00ff2810040075ea */ /* 0x0005e2000b800317 */
[----:B------:R2:W-:Y:S01]  /*1dc0*/  UTCQMMA gdesc[UR28], gdesc[UR30], tmem[UR23], tmem[UR42], idesc[UR43], UPT ;  /* 0x00ff2a1e1c0075ea */ /* 0x0005e2000b800317 */
[----:B------:R-:W-:Y:S01]  /*1dd0*/  NOP ;  /* 0x0000000000007918 */ /* 0x000fe20000000000 */
.L_x_62:
[----:B------:R-:W-:Y:S01]  /*1de0*/  ELECT P0, URZ, PT ;  /* 0x0000000000ff782f */ /* 0x000fe20003800000 */
[----:B--2---:R-:W-:Y:S01]  /*1df0*/  UMOV UR4, UR12 ;  /* 0x0000000c00047c82 */ /* 0x004fe20008000000 */
[----:B------:R-:W-:Y:S02]  /*1e00*/  UMOV UR5, URZ ;  /* 0x000000ff00057c82 */ /* 0x000fe40008000000 */
[----:B------:R-:W-:-:S13]  /*1e10*/  ISETP.LT.U32.AND P0, PT, R2, 0x20, P0 ;  /* 0x000000200200780c */ /* 0x000fda0000701070 */
[----:B------:R-:W-:Y:S01]  /*1e20*/  VOTEU.ANY UP0, P0 ;  /* 0x0000000000ff7886 */ /* 0x000fe20000000100 */
[----:B------:R-:W-:Y:S01]  /*1e30*/  VOTEU.ANY UP1, P0 ;  /* 0x0000000000ff7886 */ /* 0x000fe20000020100 */
[----:B------:R-:W-:-:S03]  /*1e40*/  ISETP.GE.U32.AND P0, PT, R12, 0x81, PT ;  /* 0x000000810c00780c */ /* 0x000fc60003f06070 */
[----:B------:R-:W-:Y:S02]  /*1e50*/  @UP0 UMOV UR4, UR4 ;  /* 0x0000000400040c82 */ /* 0x000fe40008000000 */
[----:B------:R2:W-:Y:S01]  /*1e60*/  @UP1 UTCBAR [UR4], URZ ;  /* 0x000000ff040013e9 */ /* 0x0005e200080000ff */
[----:B------:R-:W-:Y:S06]  /*1e70*/  BAR.SYNC.DEFER_BLOCKING 0x0 ;  /* 0x0000000000007b1d */ /* 0x000fec0000010000 */
[----:B------:R-:W3:Y:S02]  /*1e80*/  SYNCS.PHASECHK.TRANS64.TRYWAIT P1, [UR8+0x30020], RZ ;  /* 0x030020ffff0075a7 */ /* 0x000ee40008021108 */
[----:B--23--:R-:W-:Y:S05]  /*1e90*/  @!P1 BRA `(.L_x_63) ;  /* 0x0000001400449947 */ /* 0x00cfea0003800000 */
.L_x_80:
[----:B------:R-:W-:Y:S01]  /*1ea0*/  UMOV UR4, URZ ;  /* 0x000000ff00047c82 */ /* 0x000fe20008000000 */
[----:B------:R-:W-:Y:S05]  /*1eb0*/  @!P0 BRA `(.L_x_60) ;  /* 0x0000000400588947 */ /* 0x000fea0003800000 */
[----:B------:R-:W2:Y:S01]  /*1ec0*/  LDCU UR29, c[0x0][0x3a0] ;  /* 0x00007400ff1d77ac */ /* 0x000ea20008000800 */
[----:B------:R-:W-:Y:S01]  /*1ed0*/  UMOV UR9, 0x1 ;  /* 0x0000000100097882 */ /* 0x000fe20000000000 */
[----:B------:R-:W-:-:S05]  /*1ee0*/  UMOV UR18, 0x80 ;  /* 0x0000008000127882 */ /* 0x000fca0000000000 */
.L_x_67:
[----:B------:R-:W-:Y:S01]  /*1ef0*/  BAR.SYNC.DEFER_BLOCKING 0x0 ;  /* 0x0000000000007b1d */ /* 0x000fe20000010000 */
[----:B------:R-:W-:Y:S01]  /*1f00*/  ULEA UR28, UR9, UR8, 0x3 ;  /* 0x00000008091c7291 */ /* 0x000fe2000f8e18ff */
[----:B------:R-:W-:Y:S01]  /*1f10*/  @!P3 IMAD.MOV.U32 R3, RZ, RZ, 0xc000 ;  /* 0x0000c000ff03b424 */ /* 0x000fe200078e00ff */
[----:B------:R-:W-:Y:S01]  /*1f20*/  ELECT P1, URZ, PT ;  /* 0x0000000000ff782f */ /* 0x000fe20003820000 */
[----:B------:R-:W-:-:S03]  /*1f30*/  ULEA UR16, UR9, UR8, 0xe ;  /* 0x0000000809107291 */ /* 0x000fc6000f8e70ff */
[----:B------:R-:W-:Y:S02]  /*1f40*/  ISETP.LT.U32.AND P1, PT, R2, 0x20, P1 ;  /* 0x000000200200780c */ /* 0x000fe40000f21070 */
[----:B------:R-:W-:Y:S01]  /*1f50*/  ELECT P0, URZ, PT ;  /* 0x0000000000ff782f */ /* 0x000fe20003800000 */
[----:B------:R-:W-:-:S03]  /*1f60*/  UIADD3 UR16, UPT, UPT, UR16, 0x20000, URZ ;  /* 0x0002000010107890 */ /* 0x000fc6000fffe0ff */
[----:B------:R-:W-:Y:S01]  /*1f70*/  ISETP.LT.U32.AND P0, PT, R2, 0x20, P0 ;  /* 0x000000200200780c */ /* 0x000fe20000701070 */
[----:B------:R-:W-:Y:S01]  /*1f80*/  ULEA UR12, UR9, UR8, 0xf ;  /* 0x00000008090c7291 */ /* 0x000fe2000f8e78ff */
[----:B------:R-:W-:Y:S01]  /*1f90*/  UMOV UR14, UR18 ;  /* 0x00000012000e7c82 */ /* 0x000fe20008000000 */
[----:B------:R-:W-:-:S04]  /*1fa0*/  USHF.L.U32 UR5, UR4, 0x1f, URZ ;  /* 0x0000001f04057899 */ /* 0x000fc800080006ff */
[----:B------:R-:W-:Y:S01]  /*1fb0*/  VOTEU.ANY UP0, P1 ;  /* 0x0000000000ff7886 */ /* 0x000fe20000800100 */
[----:B------:R3:W-:Y:S04]  /*1fc0*/  @!P3 SYNCS.ARRIVE.TRANS64 RZ, [UR28+0x30000], R3 ;  /* 0x03000003ffffb9a7 */ /* 0x0007e8000800001c */
[----:B------:R-:W-:Y:S01]  /*1fd0*/  @UP0 UIADD3 UR17, UPT, UPT, UR28, 0x30000, URZ ;  /* 0x000300001c110890 */ /* 0x000fe2000fffe0ff */
[----:B------:R-:W-:Y:S01]  /*1fe0*/  VOTEU.ANY UP0, P1 ;  /* 0x0000000000ff7886 */ /* 0x000fe20000800100 */
[----:B------:R-:W-:Y:S01]  /*1ff0*/  BAR.SYNC.DEFER_BLOCKING 0x0 ;  /* 0x0000000000007b1d */ /* 0x000fe20000010000 */
[----:B---3--:R-:W-:-:S05]  /*2000*/  IMAD.U32 R3, RZ, RZ, UR5 ;  /* 0x00000005ff037e24 */ /* 0x008fca000f8e00ff */
[----:B------:R-:W-:-:S05]  /*2010*/  VOTEU.ANY UP1, P0 ;  /* 0x0000000000ff7886 */ /* 0x000fca0000020100 */
[----:B------:R-:W-:Y:S01]  /*2020*/  @UP1 UIADD3 UR13, UPT, UPT, UR28, 0x30000, URZ ;  /* 0x000300001c0d1890 */ /* 0x000fe2000fffe0ff */
[----:B------:R-:W-:Y:S01]  /*2030*/  VOTEU.ANY UP1, P0 ;  /* 0x0000000000ff7886 */ /* 0x000fe20000020100 */
[----:B------:R3:W-:Y:S01]  /*2040*/  @UP0 UTMALDG.2D [UR16], [UR24] ;  /* 0x00000010180005b4 */ /* 0x0007e20008008000 */
[----:B------:R-:W-:Y:S01]  /*2050*/  UISETP.NE.U32.AND UP0, UPT, UR22, URZ, UPT ;  /* 0x000000ff1600728c */ /* 0x000fe2000bf05070 */
[----:B------:R4:W-:Y:S06]  /*2060*/  MEMBAR.ALL.CTA ;  /* 0x0000000000007992 */ /* 0x0009ec0000008000 */
[----:B----4-:R-:W4:Y:S02]  /*2070*/  FENCE.VIEW.ASYNC.S ;  /* 0x00000000000073c6 */ /* 0x010f240000000000 */
[----:B----4-:R-:W-:Y:S06]  /*2080*/  BAR.SYNC.DEFER_BLOCKING 0x0 ;  /* 0x0000000000007b1d */ /* 0x010fec0000010000 */
[----:B------:R3:W-:Y:S02]  /*2090*/  @UP1 UTMALDG.2D [UR12], [UR26] ;  /* 0x0000000c1a0015b4 */ /* 0x0007e40008008000 */
[----:B------:R-:W-:Y:S06]  /*20a0*/  BAR.SYNC.DEFER_BLOCKING 0x0 ;  /* 0x0000000000007b1d */ /* 0x000fec0000010000 */
[----:B------:R-:W4:Y:S02]  /*20b0*/  SYNCS.PHASECHK.TRANS64.TRYWAIT P0, [UR28+0x30000], R3 ;  /* 0x03000003ff0075a7 */ /* 0x000f24000800111c */
[----:B---34-:R-:W-:Y:S05]  /*20c0*/  @!P0 BRA `(.L_x_64) ;  /* 0x0000001000c48947 */ /* 0x018fea0003800000 */
.L_x_81:
        /* <DEDUP_REMOVED lines=11> */
[----:B------:R-:W-:Y:S02]  /*2180*/  UIADD3 UR6, UP0, UPT, UR16, 0x2, URZ ;  /* 0x0000000210067890 */ /* 0x000fe4000ff1e0ff */
[----:B------:R-:W-:Y:S02]  /*2190*/  UIADD3 UR32, UP1, UPT, UR30, 0x2, URZ ;  /* 0x000000021e207890 */ /* 0x000fe4000ff3e0ff */
[----:B------:R-:W-:Y:S02]  /*21a0*/  UIADD3 UR34, UP2, UPT, UR16, 0x4, URZ ;  /* 0x0000000410227890 */ /* 0x000fe4000ff5e0ff */
[----:B------:R-:W-:Y:S02]  /*21b0*/  UIADD3 UR36, UP3, UPT, UR30, 0x4, URZ ;  /* 0x000000041e247890 */ /* 0x000fe4000ff7e0ff */
[----:B------:R-:W-:-:S02]  /*21c0*/  UIADD3.X UR7, UPT, UPT, UR17, URZ, URZ, UP0, !UPT ;  /* 0x000000ff11077290 */ /* 0x000fc400087fe4ff */
[----:B------:R-:W-:Y:S02]  /*21d0*/  UIADD3.X UR33, UPT, UPT, UR31, URZ, URZ, UP1, !UPT ;  /* 0x000000ff1f217290 */ /* 0x000fe40008ffe4ff */
[----:B------:R-:W-:Y:S02]  /*21e0*/  UIADD3.X UR35, UPT, UPT, UR17, URZ, URZ, UP2, !UPT ;  /* 0x000000ff11237290 */ /* 0x000fe400097fe4ff */
[----:B------:R-:W-:Y:S01]  /*21f0*/  UIADD3.X UR37, UPT, UPT, UR31, URZ, URZ, UP3, !UPT ;  /* 0x000000ff1f257290 */ /* 0x000fe20009ffe4ff */
        /* <DEDUP_REMOVED lines=8> */
[----:B------:R3:W-:Y:S01]  /*2280*/  UTCQMMA gdesc[UR10], gdesc[UR12], tmem[UR23], tmem[UR38], idesc[UR39], UPT ;  /* 0x00ff260c0a0075ea */ /* 0x0007e2000b800317 */
[----:B------:R-:W-:Y:S01]  /*2290*/  UMOV UR44, 0x0 ;  /* 0x00000000002c7882 */ /* 0x000fe20000000000 */
[----:B------:R-:W-:Y:S01]  /*22a0*/  UMOV UR45, 0x8400010 ;  /* 0x08400010002d7882 */ /* 0x000fe20000000000 */
[----:B------:R3:W-:Y:S01]  /*22b0*/  UTCQMMA gdesc[UR16], gdesc[UR30], tmem[UR23], tmem[UR40], idesc[UR41], UPT ;  /* 0x00ff281e100075ea */ /* 0x0007e2000b800317 */
[----:B------:R3:W-:Y:S01]  /*22c0*/  UTCQMMA gdesc[UR6], gdesc[UR32], tmem[UR23], tmem[UR42], idesc[UR43], UPT ;  /* 0x00ff2a20060075ea */ /* 0x0007e2000b800317 */
[----:B------:R3:W-:Y:S01]  /*22d0*/  UTCQMMA gdesc[UR34], gdesc[UR36], tmem[UR23], tmem[UR44], idesc[UR45], UPT ;  /* 0x00ff2c24220075ea */ /* 0x0007e2000b800317 */
[----:B------:R-:W-:Y:S01]  /*22e0*/  NOP ;  /* 0x0000000000007918 */ /* 0x000fe20000000000 */
.L_x_65:
[----:B------:R-:W-:Y:S01]  /*22f0*/  ELECT P0, URZ, PT ;  /* 0x0000000000ff782f */ /* 0x000fe20003800000 */
[----:B---3--:R-:W-:-:S03]  /*2300*/  UIADD3 UR6, UPT, UPT, UR28, 0x30020, URZ ;  /* 0x000300201c067890 */ /* 0x008fc6000fffe0ff */
[----:B------:R-:W-:Y:S01]  /*2310*/  ISETP.LT.U32.AND P0, PT, R2, 0x20, P0 ;  /* 0x000000200200780c */ /* 0x000fe20000701070 */
[----:B------:R-:W-:-:S12]  /*2320*/  UMOV UR7, URZ ;  /* 0x000000ff00077c82 */ /* 0x000fd80008000000 */
[----:B------:R-:W-:Y:S01]  /*2330*/  VOTEU.ANY UP0, P0 ;  /* 0x0000000000ff7886 */ /* 0x000fe20000000100 */
[----:B------:R-:W-:-:S04]  /*2340*/  VOTEU.ANY UP1, P0 ;  /* 0x0000000000ff7886 */ /* 0x000fc80000020100 */
[----:B------:R-:W-:Y:S02]  /*2350*/  @UP0 UMOV UR6, UR6 ;  /* 0x0000000600060c82 */ /* 0x000fe40008000000 */
[----:B------:R3:W-:Y:S01]  /*2360*/  @UP1 UTCBAR [UR6], URZ ;  /* 0x000000ff060013e9 */ /* 0x0007e200080000ff */
[----:B------:R-:W-:Y:S06]  /*2370*/  BAR.SYNC.DEFER_BLOCKING 0x0 ;  /* 0x0000000000007b1d */ /* 0x000fec0000010000 */
[----:B------:R-:W4:Y:S02]  /*2380*/  SYNCS.PHASECHK.TRANS64.TRYWAIT P0, [UR28+0x30020], R3 ;  /* 0x03002003ff0075a7 */ /* 0x000f24000800111c */
[----:B---34-:R-:W-:Y:S05]  /*2390*/  @!P0 BRA `(.L_x_66) ;  /* 0x00000010001c8947 */ /* 0x018fea0003800000 */
.L_x_82:
[----:B------:R-:W-:Y:S02]  /*23a0*/  UIADD3 UR9, UPT, UPT, UR9, 0x1, URZ ;  /* 0x0000000109097890 */ /* 0x000fe4000fffe0ff */
[----:B------:R-:W-:Y:S02]  /*23b0*/  UIADD3 UR18, UPT, UPT, UR18, 0x80, URZ ;  /* 0x0000008012127890 */ /* 0x000fe4000fffe0ff */
[----:B------:R-:W-:-:S04]  /*23c0*/  UISETP.NE.U32.AND UP0, UPT, UR9, 0x4, UPT ;  /* 0x000000040900788c */ /* 0x000fc8000bf05070 */
[----:B------:R-:W-:Y:S02]  /*23d0*/  USEL UR5, URZ, 0x1, UP0 ;  /* 0x00000001ff057887 */ /* 0x000fe40008000000 */
[----:B------:R-:W-:Y:S02]  /*23e0*/  USEL UR9, UR9, URZ, UP0 ;  /* 0x000000ff09097287 */ /* 0x000fe40008000000 */
[----:B--2---:R-:W-:Y:S02]  /*23f0*/  UISETP.GE.AND UP0, UPT, UR18, UR29, UPT ;  /* 0x0000001d1200728c */ /* 0x004fe4000bf06270 */
[----:B------:R-:W-:-:S07]  /*2400*/  ULOP3.LUT UR4, UR4, UR5, URZ, 0x3c, !UPT ;  /* 0x0000000504047292 */ /* 0x000fce000f8e3cff */
[----:B------:R-:W-:Y:S05]  /*2410*/  BRA.U !UP0, `(.L_x_67) ;  /* 0xfffffff908b47547 */ /* 0x000fea000b83ffff */
.L_x_60:
[----:B---34-:R-:W-:Y:S06]  /*2420*/  BAR.SYNC.DEFER_BLOCKING 0x0 ;  /* 0x0000000000007b1d */ /* 0x018fec0000010000 */
[----:B------:R-:W-:Y:S04]  /*2430*/  BSSY.RECONVERGENT B4, `(.L_x_68) ;  /* 0x0000004000047945 */ /* 0x000fe80003800200 */
[----:B------:R-:W-:Y:S05]  /*2440*/  @P3 BRA `(.L_x_69) ;  /* 0x0000000000083947 */ /* 0x000fea0003800000 */
[----:B------:R-:W2:Y:S02]  /*2450*/  SYNCS.CCTL.IV [UR8+0x30000] ;  /* 0x03000000ff0079b1 */ /* 0x000ea40008000008 */
[----:B--2---:R-:W2:Y:S02]  /*2460*/  SYNCS.CCTL.IV [UR8+0x30020] ;  /* 0x03002000ff0079b1 */ /* 0x004ea40008000008 */
.L_x_69:
[----:B------:R-:W-:Y:S05]  /*2470*/  BSYNC.RECONVERGENT B4 ;  /* 0x0000000000047941 */ /* 0x000fea0003800200 */
.L_x_68:
[----:B--2---:R-:W-:Y:S06]  /*2480*/  BAR.SYNC.DEFER_BLOCKING 0x0 ;  /* 0x0000000000007b1d */ /* 0x004fec0000010000 */
[----:B------:R-:W-:Y:S04]  /*2490*/  BSSY.RECONVERGENT B4, `(.L_x_70) ;  /* 0x0000004000047945 */ /* 0x000fe80003800200 */
[----:B------:R-:W-:Y:S05]  /*24a0*/  @P3 BRA `(.L_x_71) ;  /* 0x0000000000083947 */ /* 0x000fea0003800000 */
[----:B------:R-:W2:Y:S02]  /*24b0*/  SYNCS.CCTL.IV [UR8+0x30008] ;  /* 0x03000800ff0079b1 */ /* 0x000ea40008000008 */
[----:B--2---:R-:W2:Y:S02]  /*24c0*/  SYNCS.CCTL.IV [UR8+0x30028] ;  /* 0x03002800ff0079b1 */ /* 0x004ea40008000008 */
.L_x_71:
[----:B------:R-:W-:Y:S05]  /*24d0*/  BSYNC.RECONVERGENT B4 ;  /* 0x0000000000047941 */ /* 0x000fea0003800200 */
.L_x_70:
[----:B--2---:R-:W-:Y:S06]  /*24e0*/  BAR.SYNC.DEFER_BLOCKING 0x0 ;  /* 0x0000000000007b1d */ /* 0x004fec0000010000 */
[----:B------:R-:W-:Y:S04]  /*24f0*/  BSSY.RECONVERGENT B4, `(.L_x_72) ;  /* 0x0000004000047945 */ /* 0x000fe80003800200 */
[----:B------:R-:W-:Y:S05]  /*2500*/  @P3 BRA `(.L_x_73) ;  /* 0x0000000000083947 */ /* 0x000fea0003800000 */
[----:B------:R-:W2:Y:S02]  /*2510*/  SYNCS.CCTL.IV [UR8+0x30010] ;  /* 0x03001000ff0079b1 */ /* 0x000ea40008000008 */
[----:B--2---:R-:W2:Y:S02]  /*2520*/  SYNCS.CCTL.IV [UR8+0x30030] ;  /* 0x03003000ff0079b1 */ /* 0x004ea40008000008 */
.L_x_73:
[----:B------:R-:W-:Y:S05]  /*2530*/  BSYNC.RECONVERGENT B4 ;  /* 0x0000000000047941 */ /* 0x000fea0003800200 */
.L_x_72:
[----:B--2---:R-:W-:Y:S06]  /*2540*/  BAR.SYNC.DEFER_BLOCKING 0x0 ;  /* 0x0000000000007b1d */ /* 0x004fec0000010000 */
[----:B------:R-:W-:Y:S04]  /*2550*/  BSSY.RECONVERGENT B4, `(.L_x_74) ;  /* 0x0000004000047945 */ /* 0x000fe80003800200 */
[----:B------:R-:W-:Y:S05]  /*2560*/  @P3 BRA `(.L_x_75) ;  /* 0x0000000000083947 */ /* 0x000fea0003800000 */
[----:B------:R-:W2:Y:S02]  /*2570*/  SYNCS.CCTL.IV [UR8+0x30018] ;  /* 0x03001800ff0079b1 */ /* 0x000ea40008000008 */
[----:B--2---:R-:W2:Y:S02]  /*2580*/  SYNCS.CCTL.IV [UR8+0x30038] ;  /* 0x03003800ff0079b1 */ /* 0x004ea40008000008 */
.L_x_75:
[----:B------:R-:W-:Y:S05]  /*2590*/  BSYNC.RECONVERGENT B4 ;  /* 0x0000000000047941 */ /* 0x000fea0003800200 */
.L_x_74:
[----:B------:R-:W-:Y:S01]  /*25a0*/  USHF.L.U32 UR4, UR22, 0x15, URZ ;  /* 0x0000001516047899 */ /* 0x000fe200080006ff */
[----:B------:R-:W-:Y:S01]  /*25b0*/  IMAD.SHL.U32 R3, R0, 0x80, RZ ;  /* 0x0000008000037824 */ /* 0x000fe200078e00ff */
[----:B------:R-:W-:Y:S02]  /*25c0*/  ELECT P0, URZ, PT ;  /* 0x0000000000ff782f */ /* 0x000fe40003800000 */
[----:B------:R-:W-:Y:S02]  /*25d0*/  ULOP3.LUT UR4, UR4, 0x600000, URZ, 0xc0, !UPT ;  /* 0x0060000004047892 */ /* 0x000fe4000f8ec0ff */
[----:B------:R-:W-:Y:S01]  /*25e0*/  ISETP.LT.U32.AND P0, PT, R2, 0x40, P0 ;  /* 0x000000400200780c */ /* 0x000fe20000701070 */
[----:B------:R-:W-:Y:S02]  /*25f0*/  ULOP3.LUT UR22, UR22, 0x1, URZ, 0xc0, !UPT ;  /* 0x0000000116167892 */ /* 0x000fe4000f8ec0ff */
[----:B------:R-:W-:Y:S02]  /*2600*/  UIADD3 UR4, UPT, UPT, UR23, UR4, URZ ;  /* 0x0000000417047290 */ /* 0x000fe4000fffe0ff */
[----:B------:R-:W-:Y:S01]  /*2610*/  ULEA UR5, UR22, UR15, 0x7 ;  /* 0x0000000f16057291 */ /* 0x000fe2000f8e38ff */
[----:B------:R-:W-:-:S06]  /*2620*/  UMOV UR6, UR19 ;  /* 0x0000001300067c82 */ /* 0x000fcc0008000000 */
[----:B------:R-:W3:Y:S01]  /*2630*/  LDTM.x64 R100, tmem[UR4] ;  /* 0x00000004006479ee */ /* 0x000ee20008340000 */
[----:B------:R-:W-:Y:S01]  /*2640*/  VOTEU.ANY UP1, P0 ;  /* 0x0000000000ff7886 */ /* 0x000fe20000020100 */
[----:B------:R-:W-:Y:S01]  /*2650*/  VOTEU.ANY UP0, P0 ;  /* 0x0000000000ff7886 */ /* 0x000fe20000000100 */
[----:B---3--:R-:W-:Y:S02]  /*2660*/  F2FP.SATFINITE.E4M3.F32.PACK_AB_MERGE_C R102, R103, R102, RZ ;  /* 0x000000666766723e */ /* 0x008fe400048070ff */
[----:B------:R-:W-:Y:S02]  /*2670*/  F2FP.SATFINITE.E4M3.F32.PACK_AB_MERGE_C R106, R107, R106, RZ ;  /* 0x0000006a6b6a723e */ /* 0x000fe400048070ff */
[----:B------:R-:W-:Y:S02]  /*2680*/  F2FP.SATFINITE.E4M3.F32.PACK_AB_MERGE_C R164, R101, R100, R102 ;  /* 0x0000006465a4723e */ /* 0x000fe40004807066 */
[----:B------:R-:W3:Y:S01]  /*2690*/  LDTM.x64 R40, tmem[UR4+0x40] ;  /* 0x00004004002879ee */ /* 0x000ee20008340000 */
[----:B------:R-:W-:-:S02]  /*26a0*/  F2FP.SATFINITE.E4M3.F32.PACK_AB_MERGE_C R110, R111, R110, RZ ;  /* 0x0000006e6f6e723e */ /* 0x000fc400048070ff */
[----:B------:R-:W-:Y:S02]  /*26b0*/  F2FP.SATFINITE.E4M3.F32.PACK_AB_MERGE_C R114, R115, R114, RZ ;  /* 0x000000727372723e */ /* 0x000fe400048070ff */
[----:B------:R-:W-:Y:S02]  /*26c0*/  F2FP.SATFINITE.E4M3.F32.PACK_AB_MERGE_C R165, R105, R104, R106 ;  /* 0x0000006869a5723e */ /* 0x000fe4000480706a */
[----:B------:R-:W-:Y:S02]  /*26d0*/  F2FP.SATFINITE.E4M3.F32.PACK_AB_MERGE_C R166, R109, R108, R110 ;  /* 0x0000006c6da6723e */ /* 0x000fe4000480706e */
[----:B------:R-:W-:Y:S02]  /*26e0*/  F2FP.SATFINITE.E4M3.F32.PACK_AB_MERGE_C R167, R113, R112, R114 ;  /* 0x0000007071a7723e */ /* 0x000fe40004807072 */
[----:B------:R-:W-:Y:S02]  /*26f0*/  F2FP.SATFINITE.E4M3.F32.PACK_AB_MERGE_C R118, R119, R118, RZ ;  /* 0x000000767776723e */ /* 0x000fe400048070ff */
[----:B------:R-:W-:-:S02]  /*2700*/  F2FP.SATFINITE.E4M3.F32.PACK_AB_MERGE_C R122, R123, R122, RZ ;  /* 0x0000007a7b7a723e */ /* 0x000fc400048070ff */
[----:B------:R-:W-:Y:S02]  /*2710*/  F2FP.SATFINITE.E4M3.F32.PACK_AB_MERGE_C R126, R127, R126, RZ ;  /* 0x0000007e7f7e723e */ /* 0x000fe400048070ff */
[----:B------:R-:W-:Y:S02]  /*2720*/  F2FP.SATFINITE.E4M3.F32.PACK_AB_MERGE_C R119, R131, R130, RZ ;  /* 0x000000828377723e */ /* 0x000fe400048070ff */
[----:B------:R-:W-:Y:S02]  /*2730*/  F2FP.SATFINITE.E4M3.F32.PACK_AB_MERGE_C R134, R135, R134, RZ ;  /* 0x000000868786723e */ /* 0x000fe400048070ff */
[----:B------:R-:W-:Y:S02]  /*2740*/  F2FP.SATFINITE.E4M3.F32.PACK_AB_MERGE_C R138, R139, R138, RZ ;  /* 0x0000008a8b8a723e */ /* 0x000fe400048070ff */
[----:B------:R-:W-:Y:S02]  /*2750*/  F2FP.SATFINITE.E4M3.F32.PACK_AB_MERGE_C R142, R143, R142, RZ ;  /* 0x0000008e8f8e723e */ /* 0x000fe400048070ff */
[----:B---3--:R-:W-:-:S02]  /*2760*/  F2FP.SATFINITE.E4M3.F32.PACK_AB_MERGE_C R42, R43, R42, RZ ;  /* 0x0000002a2b2a723e */ /* 0x008fc400048070ff */
[----:B------:R-:W-:Y:S02]  /*2770*/  F2FP.SATFINITE.E4M3.F32.PACK_AB_MERGE_C R46, R47, R46, RZ ;  /* 0x0000002e2f2e723e */ /* 0x000fe400048070ff */
[----:B------:R-:W-:Y:S02]  /*2780*/  F2FP.SATFINITE.E4M3.F32.PACK_AB_MERGE_C R50, R51, R50, RZ ;  /* 0x000000323332723e */ /* 0x000fe400048070ff */
[----:B------:R-:W-:Y:S02]  /*2790*/  F2FP.SATFINITE.E4M3.F32.PACK_AB_MERGE_C R54, R55, R54, RZ ;  /* 0x000000363736723e */ /* 0x000fe400048070ff */
[----:B------:R-:W-:Y:S02]  /*27a0*/  F2FP.SATFINITE.E4M3.F32.PACK_AB_MERGE_C R58, R59, R58, RZ ;  /* 0x0000003a3b3a723e */ /* 0x000fe400048070ff */
[----:B------:R-:W-:Y:S02]  /*27b0*/  F2FP.SATFINITE.E4M3.F32.PACK_AB_MERGE_C R62, R63, R62, RZ ;  /* 0x0000003e3f3e723e */ /* 0x000fe400048070ff */
[----:B------:R-:W-:-:S02]  /*27c0*/  F2FP.SATFINITE.E4M3.F32.PACK_AB_MERGE_C R66, R67, R66, RZ ;  /* 0x000000424342723e */ /* 0x000fc400048070ff */
[----:B------:R-:W-:Y:S02]  /*27d0*/  F2FP.SATFINITE.E4M3.F32.PACK_AB_MERGE_C R70, R71, R70, RZ ;  /* 0x000000464746723e */ /* 0x000fe400048070ff */
[----:B------:R-:W-:Y:S02]  /*27e0*/  F2FP.SATFINITE.E4M3.F32.PACK_AB_MERGE_C R74, R75, R74, RZ ;  /* 0x0000004a4b4a723e */ /* 0x000fe400048070ff */
[----:B------:R-:W-:Y:S02]  /*27f0*/  F2FP.SATFINITE.E4M3.F32.PACK_AB_MERGE_C R104, R41, R40, R42 ;  /* 0x000000282968723e */ /* 0x000fe4000480702a */
[----:B------:R-:W-:Y:S02]  /*2800*/  F2FP.SATFINITE.E4M3.F32.PACK_AB_MERGE_C R105, R45, R44, R46 ;  /* 0x0000002c2d69723e */ /* 0x000fe4000480702e */
[----:B------:R-:W-:Y:S02]  /*2810*/  F2FP.SATFINITE.E4M3.F32.PACK_AB_MERGE_C R106, R49, R48, R50 ;  /* 0x00000030316a723e */ /* 0x000fe40004807032 */
[----:B------:R-:W-:-:S02]  /*2820*/  F2FP.SATFINITE.E4M3.F32.PACK_AB_MERGE_C R107, R53, R52, R54 ;  /* 0x00000034356b723e */ /* 0x000fc40004807036 */
[----:B------:R-:W-:Y:S02]  /*2830*/  F2FP.SATFINITE.E4M3.F32.PACK_AB_MERGE_C R108, R57, R56, R58 ;  /* 0x00000038396c723e */ /* 0x000fe4000480703a */
[----:B------:R-:W-:Y:S02]  /*2840*/  F2FP.SATFINITE.E4M3.F32.PACK_AB_MERGE_C R109, R61, R60, R62 ;  /* 0x0000003c3d6d723e */ /* 0x000fe4000480703e */
[----:B------:R-:W-:Y:S02]  /*2850*/  F2FP.SATFINITE.E4M3.F32.PACK_AB_MERGE_C R110, R65, R64, R66 ;  /* 0x00000040416e723e */ /* 0x000fe40004807042 */
[----:B------:R-:W-:Y:S02]  /*2860*/  F2FP.SATFINITE.E4M3.F32.PACK_AB_MERGE_C R111, R69, R68, R70 ;  /* 0x00000044456f723e */ /* 0x000fe40004807046 */
[----:B------:R-:W-:Y:S02]  /*2870*/  F2FP.SATFINITE.E4M3.F32.PACK_AB_MERGE_C R112, R73, R72, R74 ;  /* 0x000000484970723e */ /* 0x000fe4000480704a */
[----:B------:R-:W3:Y:S01]  /*2880*/  LDTM.x64 R12, tmem[UR4+0x80] ;  /* 0x00008004000c79ee */ /* 0x000ee20008340000 */
[----:B------:R-:W-:-:S02]  /*2890*/  F2FP.SATFINITE.E4M3.F32.PACK_AB_MERGE_C R90, R91, R90, RZ ;  /* 0x0000005a5b5a723e */ /* 0x000fc400048070ff */
[----:B------:R-:W-:Y:S02]  /*28a0*/  F2FP.SATFINITE.E4M3.F32.PACK_AB_MERGE_C R78, R79, R78, RZ ;  /* 0x0000004e4f4e723e */ /* 0x000fe400048070ff */
[----:B------:R-:W-:Y:S02]  /*28b0*/  F2FP.SATFINITE.E4M3.F32.PACK_AB_MERGE_C R82, R83, R82, RZ ;  /* 0x000000525352723e */ /* 0x000fe400048070ff */
[----:B------:R-:W-:Y:S02]  /*28c0*/  F2FP.SATFINITE.E4M3.F32.PACK_AB_MERGE_C R86, R87, R86, RZ ;  /* 0x000000565756723e */ /* 0x000fe400048070ff */
[----:B------:R-:W-:Y:S02]  /*28d0*/  F2FP.SATFINITE.E4M3.F32.PACK_AB_MERGE_C R94, R95, R94, RZ ;  /* 0x0000005e5f5e723e */ /* 0x000fe400048070ff */
[----:B------:R-:W-:Y:S02]  /*28e0*/  F2FP.SATFINITE.E4M3.F32.PACK_AB_MERGE_C R88, R89, R88, R90 ;  /* 0x000000585958723e */ /* 0x000fe4000480705a */
[----:B------:R-:W-:-:S02]  /*28f0*/  F2FP.SATFINITE.E4M3.F32.PACK_AB_MERGE_C R113, R77, R76, R78 ;  /* 0x0000004c4d71723e */ /* 0x000fc4000480704e */
[----:B------:R-:W-:Y:S02]  /*2900*/  F2FP.SATFINITE.E4M3.F32.PACK_AB_MERGE_C R114, R81, R80, R82 ;  /* 0x000000505172723e */ /* 0x000fe40004807052 */
[----:B------:R-:W-:Y:S02]  /*2910*/  F2FP.SATFINITE.E4M3.F32.PACK_AB_MERGE_C R115, R85, R84, R86 ;  /* 0x000000545573723e */ /* 0x000fe40004807056 */
[----:B------:R-:W-:Y:S02]  /*2920*/  F2FP.SATFINITE.E4M3.F32.PACK_AB_MERGE_C R89, R93, R92, R94 ;  /* 0x0000005c5d59723e */ /* 0x000fe4000480705e */
        /* <DEDUP_REMOVED lines=11> */
[----:B------:R-:W-:Y:S02]  /*29e0*/  F2FP.SATFINITE.E4M3.F32.PACK_AB_MERGE_C R50, R51, R50, RZ ;  /* 0x000000323332723e */ /* 0x000fe400048070ff */
[----:B------:R-:W-:Y:S02]  /*29f0*/  F2FP.SATFINITE.E4M3.F32.PACK_AB_MERGE_C R54, R55, R54, RZ ;  /* 0x000000363736723e */ /* 0x000fe400048070ff */
[----:B------:R-:W-:Y:S02]  /*2a00*/  F2FP.SATFINITE.E4M3.F32.PACK_AB_MERGE_C R58, R59, R58, RZ ;  /* 0x0000003a3b3a723e */ /* 0x000fe400048070ff */
[----:B------:R-:W-:-:S02]  /*2a10*/  F2FP.SATFINITE.E4M3.F32.PACK_AB_MERGE_C R62, R63, R62, RZ ;  /* 0x0000003e3f3e723e */ /* 0x000fc400048070ff */
[----:B------:R-:W-:Y:S02]  /*2a20*/  F2FP.SATFINITE.E4M3.F32.PACK_AB_MERGE_C R66, R67, R66, RZ ;  /* 0x000000424342723e */ /* 0x000fe400048070ff */
[----:B------:R-:W-:Y:S02]  /*2a30*/  F2FP.SATFINITE.E4M3.F32.PACK_AB_MERGE_C R76, R13, R12, R14 ;  /* 0x0000000c0d4c723e */ /* 0x000fe4000480700e */
        /* <DEDUP_REMOVED lines=13> */
[----:B-----5:R-:W3:Y:S01]  /*2b10*/  LDTM.x64 R4, tmem[UR4+0xc0] ;  /* 0x0000c004000479ee */ /* 0x020ee20008340000 */
[----:B------:R-:W-:Y:S01]  /*2b20*/  F2FP.SATFINITE.E4M3.F32.PACK_AB_MERGE_C R70, R71, R70, RZ ;  /* 0x000000464746723e */ /* 0x000fe200048070ff */
[----:B------:R-:W-:Y:S01]  /*2b30*/  NOP ;  /* 0x0000000000007918 */ /* 0x000fe20000000000 */
[----:B------:R-:W-:Y:S01]  /*2b40*/  F2FP.SATFINITE.E4M3.F32.PACK_AB_MERGE_C R154, R155, R154, RZ ;  /* 0x0000009a9b9a723e */ /* 0x000fe200048070ff */
[----:B------:R-:W-:Y:S01]  /*2b50*/  ULEA UR4, UR22, UR8, 0xe ;  /* 0x0000000816047291 */ /* 0x000fe2000f8e70ff */
[----:B------:R-:W-:Y:S01]  /*2b60*/  F2FP.SATFINITE.E4M3.F32.PACK_AB_MERGE_C R94, R69, R68, R70 ;  /* 0x00000044455e723e */ /* 0x000fe20004807046 */
[----:B------:R-:W-:Y:S01]  /*2b70*/  IMAD.SHL.U32 R69, R0, 0x10, RZ ;  /* 0x0000001000457824 */ /* 0x000fe200078e00ff */
[----:B------:R-:W-:-:S02]  /*2b80*/  LOP3.LUT R0, R3, 0x3f80, RZ, 0xc0, !PT ;  /* 0x00003f8003007812 */ /* 0x000fc400078ec0ff */
[----:B------:R-:W-:Y:S02]  /*2b90*/  F2FP.SATFINITE.E4M3.F32.PACK_AB_MERGE_C R158, R159, R158, RZ ;  /* 0x0000009e9f9e723e */ /* 0x000fe400048070ff */
[----:B------:R-:W-:Y:S02]  /*2ba0*/  LOP3.LUT R0, R0, 0x70, R69, 0xf8, !PT ;  /* 0x0000007000007812 */ /* 0x000fe400078ef845 */
[----:B------:R-:W-:Y:S02]  /*2bb0*/  F2FP.SATFINITE.E4M3.F32.PACK_AB_MERGE_C R151, R163, R162, RZ ;  /* 0x000000a2a397723e */ /* 0x000fe400048070ff */
[----:B------:R-:W-:Y:S01]  /*2bc0*/  F2FP.SATFINITE.E4M3.F32.PACK_AB_MERGE_C R74, R75, R74, RZ ;  /* 0x0000004a4b4a723e */ /* 0x000fe200048070ff */
[----:B--2---:R-:W-:Y:S01]  /*2bd0*/  STS.128 [R0+UR8], R164 ;  /* 0x000000a400007988 */ /* 0x004fe20008000c08 */
[----:B------:R-:W-:Y:S02]  /*2be0*/  F2FP.SATFINITE.E4M3.F32.PACK_AB_MERGE_C R116, R117, R116, R118 ;  /* 0x000000747574723e */ /* 0x000fe40004807076 */
[----:B------:R-:W-:Y:S01]  /*2bf0*/  F2FP.SATFINITE.E4M3.F32.PACK_AB_MERGE_C R117, R121, R120, R122 ;  /* 0x000000787975723e */ /* 0x000fe2000480707a */
[----:B------:R2:W-:Y:S01]  /*2c00*/  STS.128 [R0+UR8+0x4000], R76 ;  /* 0x0040004c00007988 */ /* 0x0005e20008000c08 */
[----:B------:R-:W-:-:S02]  /*2c10*/  F2FP.SATFINITE.E4M3.F32.PACK_AB_MERGE_C R118, R125, R124, R126 ;  /* 0x0000007c7d76723e */ /* 0x000fc4000480707e */
[----:B------:R-:W-:Y:S02]  /*2c20*/  F2FP.SATFINITE.E4M3.F32.PACK_AB_MERGE_C R119, R129, R128, R119 ;  /* 0x000000808177723e */ /* 0x000fe40004807077 */
[----:B---3--:R-:W-:Y:S02]  /*2c30*/  F2FP.SATFINITE.E4M3.F32.PACK_AB_MERGE_C R6, R7, R6, RZ ;  /* 0x000000060706723e */ /* 0x008fe400048070ff */
[----:B------:R-:W-:Y:S02]  /*2c40*/  F2FP.SATFINITE.E4M3.F32.PACK_AB_MERGE_C R10, R11, R10, RZ ;  /* 0x0000000a0b0a723e */ /* 0x000fe400048070ff */
[----:B------:R-:W-:Y:S02]  /*2c50*/  F2FP.SATFINITE.E4M3.F32.PACK_AB_MERGE_C R14, R15, R14, RZ ;  /* 0x0000000e0f0e723e */ /* 0x000fe400048070ff */
[----:B------:R-:W-:Y:S02]  /*2c60*/  F2FP.SATFINITE.E4M3.F32.PACK_AB_MERGE_C R7, R19, R18, RZ ;  /* 0x000000121307723e */ /* 0x000fe400048070ff */
[----:B------:R-:W-:-:S02]  /*2c70*/  F2FP.SATFINITE.E4M3.F32.PACK_AB_MERGE_C R22, R23, R22, RZ ;  /* 0x000000161716723e */ /* 0x000fc400048070ff */
[----:B------:R-:W-:Y:S02]  /*2c80*/  F2FP.SATFINITE.E4M3.F32.PACK_AB_MERGE_C R132, R133, R132, R134 ;  /* 0x000000848584723e */ /* 0x000fe40004807086 */
[----:B------:R-:W-:Y:S02]  /*2c90*/  F2FP.SATFINITE.E4M3.F32.PACK_AB_MERGE_C R26, R27, R26, RZ ;  /* 0x0000001a1b1a723e */ /* 0x000fe400048070ff */
[----:B------:R-:W-:Y:S02]  /*2ca0*/  F2FP.SATFINITE.E4M3.F32.PACK_AB_MERGE_C R30, R31, R30, RZ ;  /* 0x0000001e1f1e723e */ /* 0x000fe400048070ff */
[----:B------:R-:W-:Y:S02]  /*2cb0*/  F2FP.SATFINITE.E4M3.F32.PACK_AB_MERGE_C R23, R35, R34, RZ ;  /* 0x000000222317723e */ /* 0x000fe400048070ff */
[----:B------:R-:W-:Y:S02]  /*2cc0*/  F2FP.SATFINITE.E4M3.F32.PACK_AB_MERGE_C R38, R39, R38, RZ ;  /* 0x000000262726723e */ /* 0x000fe400048070ff */
[----:B------:R-:W-:-:S02]  /*2cd0*/  F2FP.SATFINITE.E4M3.F32.PACK_AB_MERGE_C R4, R5, R4, R6 ;  /* 0x000000040504723e */ /* 0x000fc40004807006 */
[----:B------:R-:W-:Y:S02]  /*2ce0*/  LOP3.LUT R2, R0, 0x10, RZ, 0x3c, !PT ;  /* 0x0000001000027812 */ /* 0x000fe400078e3cff */
[----:B------:R-:W-:Y:S02]  /*2cf0*/  F2FP.SATFINITE.E4M3.F32.PACK_AB_MERGE_C R133, R137, R136, R138 ;  /* 0x000000888985723e */ /* 0x000fe4000480708a */
[----:B------:R-:W-:Y:S01]  /*2d00*/  F2FP.SATFINITE.E4M3.F32.PACK_AB_MERGE_C R134, R141, R140, R142 ;  /* 0x0000008c8d86723e */ /* 0x000fe2000480708e */
[----:B------:R3:W-:Y:S01]  /*2d10*/  STS.128 [R2+UR8], R116 ;  /* 0x0000007402007988 */ /* 0x0007e20008000c08 */
[----:B------:R-:W-:Y:S02]  /*2d20*/  F2FP.SATFINITE.E4M3.F32.PACK_AB_MERGE_C R135, R145, R144, R135 ;  /* 0x000000909187723e */ /* 0x000fe40004807087 */
[----:B------:R-:W-:Y:S01]  /*2d30*/  F2FP.SATFINITE.E4M3.F32.PACK_AB_MERGE_C R148, R149, R148, R150 ;  /* 0x000000949594723e */ /* 0x000fe20004807096 */
[----:B------:R3:W-:Y:S01]  /*2d40*/  STS.128 [R2+UR8+0x4000], R80 ;  /* 0x0040005002007988 */ /* 0x0007e20008000c08 */
[----:B------:R-:W-:-:S02]  /*2d50*/  F2FP.SATFINITE.E4M3.F32.PACK_AB_MERGE_C R42, R43, R42, RZ ;  /* 0x0000002a2b2a723e */ /* 0x000fc400048070ff */
[----:B------:R-:W-:Y:S02]  /*2d60*/  F2FP.SATFINITE.E4M3.F32.PACK_AB_MERGE_C R46, R47, R46, RZ ;  /* 0x0000002e2f2e723e */ /* 0x000fe400048070ff */
[----:B------:R-:W-:Y:S02]  /*2d70*/  F2FP.SATFINITE.E4M3.F32.PACK_AB_MERGE_C R39, R51, R50, RZ ;  /* 0x000000323327723e */ /* 0x000fe400048070ff */
[----:B------:R-:W-:Y:S02]  /*2d80*/  F2FP.SATFINITE.E4M3.F32.PACK_AB_MERGE_C R54, R55, R54, RZ ;  /* 0x000000363736723e */ /* 0x000fe400048070ff */
[----:B------:R-:W-:Y:S02]  /*2d90*/  F2FP.SATFINITE.E4M3.F32.PACK_AB_MERGE_C R5, R9, R8, R10 ;  /* 0x000000080905723e */ /* 0x000fe4000480700a */
[----:B------:R-:W-:Y:S02]  /*2da0*/  LOP3.LUT R3, R0, 0x20, RZ, 0x3c, !PT ;  /* 0x0000002000037812 */ /* 0x000fe400078e3cff */
[----:B------:R-:W-:-:S02]  /*2db0*/  F2FP.SATFINITE.E4M3.F32.PACK_AB_MERGE_C R149, R153, R152, R154 ;  /* 0x000000989995723e */ /* 0x000fc4000480709a */
[----:B------:R-:W-:Y:S01]  /*2dc0*/  F2FP.SATFINITE.E4M3.F32.PACK_AB_MERGE_C R150, R157, R156, R158 ;  /* 0x0000009c9d96723e */ /* 0x000fe2000480709e */
[----:B------:R3:W-:Y:S01]  /*2dd0*/  STS.128 [R3+UR8], R132 ;  /* 0x0000008403007988 */ /* 0x0007e20008000c08 */
[----:B------:R-:W-:Y:S02]  /*2de0*/  F2FP.SATFINITE.E4M3.F32.PACK_AB_MERGE_C R151, R161, R160, R151 ;  /* 0x000000a0a197723e */ /* 0x000fe40004807097 */
[----:B------:R-:W-:Y:S01]  /*2df0*/  F2FP.SATFINITE.E4M3.F32.PACK_AB_MERGE_C R98, R99, R98, RZ ;  /* 0x000000626362723e */ /* 0x000fe200048070ff */
[----:B------:R3:W-:Y:S01]  /*2e00*/  STS.128 [R3+UR8+0x4000], R84 ;  /* 0x0040005403007988 */ /* 0x0007e20008000c08 */
[----:B------:R-:W-:Y:S02]  /*2e10*/  F2FP.SATFINITE.E4M3.F32.PACK_AB_MERGE_C R91, R103, R102, RZ ;  /* 0x00000066675b723e */ /* 0x000fe400048070ff */
[----:B------:R-:W-:Y:S02]  /*2e20*/  F2FP.SATFINITE.E4M3.F32.PACK_AB_MERGE_C R95, R73, R72, R74 ;  /* 0x00000048495f723e */ /* 0x000fe4000480704a */
[----:B------:R-:W-:-:S02]  /*2e30*/  F2FP.SATFINITE.E4M3.F32.PACK_AB_MERGE_C R58, R59, R58, RZ ;  /* 0x0000003a3b3a723e */ /* 0x000fc400048070ff */
[----:B------:R-:W-:Y:S02]  /*2e40*/  F2FP.SATFINITE.E4M3.F32.PACK_AB_MERGE_C R62, R63, R62, RZ ;  /* 0x0000003e3f3e723e */ /* 0x000fe400048070ff */
[----:B------:R-:W-:Y:S02]  /*2e50*/  F2FP.SATFINITE.E4M3.F32.PACK_AB_MERGE_C R66, R67, R66, RZ ;  /* 0x000000424342723e */ /* 0x000fe400048070ff */
[----:B------:R-:W-:Y:S02]  /*2e60*/  LOP3.LUT R8, R0, 0x30, RZ, 0x3c, !PT ;  /* 0x0000003000087812 */ /* 0x000fe400078e3cff */
[----:B------:R-:W-:Y:S02]  /*2e70*/  F2FP.SATFINITE.E4M3.F32.PACK_AB_MERGE_C R6, R13, R12, R14 ;  /* 0x0000000c0d06723e */ /* 0x000fe4000480700e */
[----:B------:R-:W-:Y:S01]  /*2e80*/  F2FP.SATFINITE.E4M3.F32.PACK_AB_MERGE_C R7, R17, R16, R7 ;  /* 0x000000101107723e */ /* 0x000fe20004807007 */
[----:B------:R3:W-:Y:S01]  /*2e90*/  STS.128 [R8+UR8], R148 ;  /* 0x0000009408007988 */ /* 0x0007e20008000c08 */
[----:B------:R-:W-:-:S02]  /*2ea0*/  F2FP.SATFINITE.E4M3.F32.PACK_AB_MERGE_C R20, R21, R20, R22 ;  /* 0x000000141514723e */ /* 0x000fc40004807016 */
[C---:B------:R-:W-:Y:S01]  /*2eb0*/  LOP3.LUT R9, R0.reuse, 0x40, RZ, 0x3c, !PT ;  /* 0x0000004000097812 */ /* 0x040fe200078e3cff */
[----:B------:R3:W-:Y:S01]  /*2ec0*/  STS.128 [R8+UR8+0x4000], R92 ;  /* 0x0040005c08007988 */ /* 0x0007e20008000c08 */
[----:B------:R-:W-:Y:S02]  /*2ed0*/  F2FP.SATFINITE.E4M3.F32.PACK_AB_MERGE_C R21, R25, R24, R26 ;  /* 0x000000181915723e */ /* 0x000fe4000480701a */
[----:B------:R-:W-:Y:S01]  /*2ee0*/  F2FP.SATFINITE.E4M3.F32.PACK_AB_MERGE_C R22, R29, R28, R30 ;  /* 0x0000001c1d16723e */ /* 0x000fe2000480701e */
[----:B------:R3:W-:Y:S01]  /*2ef0*/  STS.128 [R9+UR8], R104 ;  /* 0x0000006809007988 */ /* 0x0007e20008000c08 */
[----:B------:R-:W-:Y:S02]  /*2f00*/  F2FP.SATFINITE.E4M3.F32.PACK_AB_MERGE_C R23, R33, R32, R23 ;  /* 0x000000202117723e */ /* 0x000fe40004807017 */
[----:B------:R-:W-:Y:S01]  /*2f10*/  F2FP.SATFINITE.E4M3.F32.PACK_AB_MERGE_C R36, R37, R36, R38 ;  /* 0x000000242524723e */ /* 0x000fe20004807026 */
[----:B------:R3:W-:Y:S01]  /*2f20*/  STS.128 [R9+UR8+0x4000], R4 ;  /* 0x0040000409007988 */ /* 0x0007e20008000c08 */
[----:B------:R-:W-:-:S02]  /*2f30*/  LOP3.LUT R10, R0, 0x50, RZ, 0x3c, !PT ;  /* 0x00000050000a7812 */ /* 0x000fc400078e3cff */
[----:B------:R-:W-:Y:S02]  /*2f40*/  F2FP.SATFINITE.E4M3.F32.PACK_AB_MERGE_C R37, R41, R40, R42 ;  /* 0x000000282925723e */ /* 0x000fe4000480702a */
[----:B------:R-:W-:Y:S01]  /*2f50*/  F2FP.SATFINITE.E4M3.F32.PACK_AB_MERGE_C R38, R45, R44, R46 ;  /* 0x0000002c2d26723e */ /* 0x000fe2000480702e */
[----:B------:R3:W-:Y:S01]  /*2f60*/  STS.128 [R10+UR8], R108 ;  /* 0x0000006c0a007988 */ /* 0x0007e20008000c08 */
[----:B------:R-:W-:Y:S02]  /*2f70*/  F2FP.SATFINITE.E4M3.F32.PACK_AB_MERGE_C R39, R49, R48, R39 ;  /* 0x000000303127723e */ /* 0x000fe40004807027 */
[----:B------:R-:W-:Y:S01]  /*2f80*/  F2FP.SATFINITE.E4M3.F32.PACK_AB_MERGE_C R52, R53, R52, R54 ;  /* 0x000000343534723e */ /* 0x000fe20004807036 */
[----:B------:R3:W-:Y:S01]  /*2f90*/  STS.128 [R10+UR8+0x4000], R20 ;  /* 0x004000140a007988 */ /* 0x0007e20008000c08 */
[----:B------:R-:W-:Y:S02]  /*2fa0*/  LOP3.LUT R11, R0, 0x60, RZ, 0x3c, !PT ;  /* 0x00000060000b7812 */ /* 0x000fe400078e3cff */
[----:B------:R-:W-:-:S02]  /*2fb0*/  F2FP.SATFINITE.E4M3.F32.PACK_AB_MERGE_C R90, R97, R96, R98 ;  /* 0x00000060615a723e */ /* 0x000fc40004807062 */
[----:B------:R-:W-:Y:S01]  /*2fc0*/  F2FP.SATFINITE.E4M3.F32.PACK_AB_MERGE_C R91, R101, R100, R91 ;  /* 0x00000064655b723e */ /* 0x000fe2000480705b */
[----:B------:R3:W-:Y:S01]  /*2fd0*/  STS.128 [R11+UR8], R112 ;  /* 0x000000700b007988 */ /* 0x0007e20008000c08 */
[----:B------:R-:W-:Y:S02]  /*2fe0*/  F2FP.SATFINITE.E4M3.F32.PACK_AB_MERGE_C R53, R57, R56, R58 ;  /* 0x000000383935723e */ /* 0x000fe4000480703a */
[----:B------:R-:W-:Y:S01]  /*2ff0*/  F2FP.SATFINITE.E4M3.F32.PACK_AB_MERGE_C R54, R61, R60, R62 ;  /* 0x0000003c3d36723e */ /* 0x000fe2000480703e */
[----:B------:R3:W-:Y:S01]  /*3000*/  STS.128 [R11+UR8+0x4000], R36 ;  /* 0x004000240b007988 */ /* 0x0007e20008000c08 */
[----:B------:R-:W-:Y:S02]  /*3010*/  F2FP.SATFINITE.E4M3.F32.PACK_AB_MERGE_C R55, R65, R64, R66 ;  /* 0x000000404137723e */ /* 0x000fe40004807042 */
[----:B--2---:R-:W-:-:S05]  /*3020*/  LOP3.LUT R0, R0, 0x70, RZ, 0x3c, !PT ;  /* 0x0000007000007812 */ /* 0x004fca00078e3cff */
[----:B------:R3:W-:Y:S04]  /*3030*/  STS.128 [R0+UR8], R88 ;  /* 0x0000005800007988 */ /* 0x0007e80008000c08 */
[----:B------:R3:W-:Y:S01]  /*3040*/  STS.128 [R0+UR8+0x4000], R52 ;  /* 0x0040003400007988 */ /* 0x0007e20008000c08 */
[----:B------:R2:W-:Y:S06]  /*3050*/  MEMBAR.ALL.CTA ;  /* 0x0000000000007992 */ /* 0x0005ec0000008000 */
[----:B--2---:R-:W2:Y:S02]  /*3060*/  FENCE.VIEW.ASYNC.S ;  /* 0x00000000000073c6 */ /* 0x004ea40000000000 */
[----:B--2---:R-:W-:Y:S06]  /*3070*/  BAR.SYNC.DEFER_BLOCKING 0x0 ;  /* 0x0000000000007b1d */ /* 0x004fec0000010000 */
[----:B------:R3:W-:Y:S01]  /*3080*/  @UP1 UTMASTG.2D [UR4], [UR20] ;  /* 0x00000004140013b5 */ /* 0x0007e20008008000 */
[----:B------:R0:W-:Y:S01]  /*3090*/  UTMACMDFLUSH ;  /* 0x00000000000079b7 */ /* 0x0001e20000000000 */
[----:B------:R-:W-:-:S04]  /*30a0*/  DEPBAR.LE SB0, 0x0 ;  /* 0x000080000000791a */ /* 0x000fc80000000000 */
[----:B------:R-:W-:Y:S08]  /*30b0*/  BAR.SYNC.DEFER_BLOCKING 0x0 ;  /* 0x0000000000007b1d */ /* 0x000ff00000010000 */
[----:B------:R-:W-:Y:S06]  /*30c0*/  BAR.SYNC.DEFER_BLOCKING 0x0 ;  /* 0x0000000000007b1d */ /* 0x000fec0000010000 */
[----:B---3--:R-:W-:Y:S05]  /*30d0*/  @P2 BRA `(.L_x_76) ;  /* 0x0000000000a02947 */ /* 0x008fea0003800000 */
[----:B------:R-:W2:Y:S01]  /*30e0*/  S2UR UR5, SR_CgaCtaId ;  /* 0x00000000000579c3 */ /* 0x000ea20000008800 */
[----:B------:R-:W-:Y:S01]  /*30f0*/  NOP ;  /* 0x0000000000007918 */ /* 0x000fe20000000000 */
[----:B------:R-:W-:Y:S01]  /*3100*/  UMOV UR4, 0x50 ;  /* 0x0000005000047882 */ /* 0x000fe20000000000 */
[----:B------:R-:W-:Y:S02]  /*3110*/  IMAD.U32 R0, RZ, RZ, UR23 ;  /* 0x00000017ff007e24 */ /* 0x000fe4000f8e00ff */
[----:B------:R-:W-:Y:S02]  /*3120*/  IMAD.MOV.U32 R3, RZ, RZ, 0xff ;  /* 0x000000ffff037424 */ /* 0x000fe400078e00ff */
[----:B------:R-:W-:Y:S01]  /*3130*/  IMAD.MOV.U32 R7, RZ, RZ, 0x1 ;  /* 0x00000001ff077424 */ /* 0x000fe200078e00ff */
[----:B------:R-:W-:-:S04]  /*3140*/  LOP3.LUT R0, R0, 0xffff, RZ, 0xc0, !PT ;  /* 0x0000ffff00007812 */ /* 0x000fc800078ec0ff */
[----:B------:R-:W-:-:S05]  /*3150*/  SHF.R.U32.HI R0, RZ, 0x5, R0 ;  /* 0x00000005ff007819 */ /* 0x000fca0000011600 */
[----:B------:R-:W-:Y:S01]  /*3160*/  VIADD R2, R0, 0x10 ;  /* 0x0000001000027836 */ /* 0x000fe20000000000 */
[----:B------:R-:W-:Y:S01]  /*3170*/  SHF.L.U32 R0, R3, R0, RZ ;  /* 0x0000000003007219 */ /* 0x000fe200000006ff */
[----:B--2---:R-:W-:-:S03]  /*3180*/  ULEA UR6, UR5, UR4, 0x18 ;  /* 0x0000000405067291 */ /* 0x004fc6000f8ec0ff */
[----:B------:R-:W-:-:S04]  /*3190*/  SHF.L.U32 R3, R7, R2, RZ ;  /* 0x0000000207037219 */ /* 0x000fc800000006ff */
[----:B------:R-:W-:Y:S02]  /*31a0*/  LOP3.LUT R0, R3, R0, RZ, 0xfc, !PT ;  /* 0x0000000003007212 */ /* 0x000fe400078efcff */
[----:B------:R-:W2:Y:S02]  /*31b0*/  LDS R5, [UR6] ;  /* 0x00000006ff057984 */ /* 0x000ea40008000800 */
[C---:B------:R-:W-:Y:S02]  /*31c0*/  LOP3.LUT R2, R0.reuse, 0xffff, RZ, 0xc0, !PT ;  /* 0x0000ffff00027812 */ /* 0x040fe400078ec0ff */
[----:B--2---:R-:W-:-:S04]  /*31d0*/  LOP3.LUT R3, R0, 0xffff, R5, 0x80, !PT ;  /* 0x0000ffff00037812 */ /* 0x004fc800078e8005 */
[----:B------:R-:W-:-:S13]  /*31e0*/  ISETP.NE.AND P0, PT, R3, R2, PT ;  /* 0x000000020300720c */ /* 0x000fda0003f05270 */
[----:B------:R-:W-:Y:S05]  /*31f0*/  @P0 BRA `(.L_x_77) ;  /* 0x0000000000500947 */ /* 0x000fea0003800000 */
[----:B------:R-:W-:Y:S02]  /*3200*/  SHF.R.U32.HI R5, RZ, 0x10, R5 ;  /* 0x00000010ff057819 */ /* 0x000fe40000011605 */
[----:B------:R-:W-:-:S04]  /*3210*/  SHF.R.U32.HI R2, RZ, 0x10, R0 ;  /* 0x00000010ff027819 */ /* 0x000fc80000011600 */
[----:B------:R-:W-:-:S04]  /*3220*/  LOP3.LUT R5, R5, R2, RZ, 0xc0, !PT ;  /* 0x0000000205057212 */ /* 0x000fc800078ec0ff */
[----:B------:R-:W-:-:S13]  /*3230*/  ISETP.NE.AND P0, PT, R5, R2, PT ;  /* 0x000000020500720c */ /* 0x000fda0003f05270 */
[----:B------:R-:W-:Y:S05]  /*3240*/  @P0 BRA `(.L_x_78) ;  /* 0x0000000000300947 */ /* 0x000fea0003800000 */
[----:B------:R-:W-:Y:S01]  /*3250*/  R2UR UR4, R0 ;  /* 0x00000000000472ca */ /* 0x000fe200000e0000 */
[----:B------:R-:W-:Y:S01]  /*3260*/  VOTEU.ANY UR5, UPT, PT ;  /* 0x0000000000057886 */ /* 0x000fe200038e0100 */
[----:B------:R-:W2:Y:S01]  /*3270*/  S2R R0, SR_LANEID ;  /* 0x0000000000007919 */ /* 0x000ea20000000000 */
[----:B------:R-:W-:-:S10]  /*3280*/  UFLO.U32 UR5, UR5 ;  /* 0x00000005000572bd */ /* 0x000fd400080e0000 */
[----:B------:R-:W-:-:S06]  /*3290*/  ULOP3.LUT UR4, URZ, UR4, URZ, 0x33, !UPT ;  /* 0x00000004ff047292 */ /* 0x000fcc000f8e33ff */
[----:B------:R-:W-:-:S04]  /*32a0*/  IMAD.U32 R2, RZ, RZ, UR4 ;  /* 0x00000004ff027e24 */ /* 0x000fc8000f8e00ff */
[----:B------:R-:W3:Y:S02]  /*32b0*/  REDUX UR7, R2 ;  /* 0x00000000020773c4 */ /* 0x000ee40000000000 */
[----:B------:R4:W-:Y:S01]  /*32c0*/  UTCATOMSWS.AND URZ, UR4 ;  /* 0x0000000400ff79e3 */ /* 0x0009e20008000000 */
[----:B--2---:R-:W-:Y:S01]  /*32d0*/  ISETP.EQ.U32.AND P0, PT, R0, UR5, PT ;  /* 0x0000000500007c0c */ /* 0x004fe2000bf02070 */
[----:B---3--:R-:W-:-:S12]  /*32e0*/  IMAD.U32 R0, RZ, RZ, UR7 ;  /* 0x00000007ff007e24 */ /* 0x008fd8000f8e00ff */
[----:B------:R4:W-:Y:S01]  /*32f0*/  @P0 ATOMS.AND RZ, [UR6], R0 ;  /* 0x00000000ffff098c */ /* 0x0009e2000a800006 */
[----:B------:R-:W-:Y:S05]  /*3300*/  BRA `(.L_x_76) ;  /* 0x0000000000147947 */ /* 0x000fea0003800000 */
.L_x_78:
[----:B------:R-:W-:-:S07]  /*3310*/  MOV R2, 0x3330 ;  /* 0x0000333000027802 */ /* 0x000fce0000000f00 */
[----:B-1----:R-:W-:Y:S05]  /*3320*/  CALL.REL.NOINC `($__internal_0_$__cuda_sm10x_tcgen05_guardrail_trap_col_being_dealloced_not_returned_by_alloc) ;  /* 0x0000000000447944 */ /* 0x002fea0003c00000 */
[----:B------:R-:W-:Y:S05]  /*3330*/  BRA `(.L_x_76) ;  /* 0x0000000000087947 */ /* 0x000fea0003800000 */
.L_x_77:
[----:B------:R-:W-:-:S07]  /*3340*/  MOV R2, 0x3360 ;  /* 0x0000336000027802 */ /* 0x000fce0000000f00 */
[----:B-1----:R-:W-:Y:S05]  /*3350*/  CALL.REL.NOINC `($__internal_2_$__cuda_sm10x_tcgen05_guardrail_trap_unallocated_columns_being_dealloced) ;  /* 0x0000000000507944 */ /* 0x002fea0003c00000 */
.L_x_76:
[----:B------:R-:W-:Y:S01]  /*3360*/  NOP ;  /* 0x0000000000007918 */ /* 0x000fe20000000000 */
[----:B----4-:R-:W-:Y:S05]  /*3370*/  EXIT ;  /* 0x000000000000794d */ /* 0x010fea0003800000 */
.L_x_61:
[----:B------:R-:W2:Y:S02]  /*3380*/  SYNCS.PHASECHK.TRANS64.TRYWAIT P0, [UR8+0x30000], RZ ;  /* 0x030000ffff0075a7 */ /* 0x000ea40008001108 */
[----:B--2---:R-:W-:Y:S05]  /*3390*/  @!P0 BRA `(.L_x_61) ;  /* 0xfffffffc00f88947 */ /* 0x004fea000383ffff */
[----:B------:R-:W-:Y:S05]  /*33a0*/  BRA `(.L_x_79) ;  /* 0xffffffe800147947 */ /* 0x000fea000383ffff */
.L_x_63:
[----:B------:R-:W2:Y:S02]  /*33b0*/  SYNCS.PHASECHK.TRANS64.TRYWAIT P1, [UR8+0x30020], RZ ;  /* 0x030020ffff0075a7 */ /* 0x000ea40008021108 */
[----:B--2---:R-:W-:Y:S05]  /*33c0*/  @!P1 BRA `(.L_x_63) ;  /* 0xfffffffc00f89947 */ /* 0x004fea000383ffff */
[----:B------:R-:W-:Y:S05]  /*33d0*/  BRA `(.L_x_80) ;  /* 0xffffffe800b07947 */ /* 0x000fea000383ffff */
.L_x_64:
[----:B------:R-:W3:Y:S02]  /*33e0*/  SYNCS.PHASECHK.TRANS64.TRYWAIT P0, [UR28+0x30000], R3 ;  /* 0x03000003ff0075a7 */ /* 0x000ee4000800111c */
[----:B---3--:R-:W-:Y:S05]  /*33f0*/  @!P0 BRA `(.L_x_64) ;  /* 0xfffffffc00f88947 */ /* 0x008fea000383ffff */
[----:B------:R-:W-:Y:S05]  /*3400*/  BRA `(.L_x_81) ;  /* 0xffffffec00307947 */ /* 0x000fea000383ffff */
.L_x_66:
[----:B------:R-:W3:Y:S02]  /*3410*/  SYNCS.PHASECHK.TRANS64.TRYWAIT P0, [UR28+0x30020], R3 ;  /* 0x03002003ff0075a7 */ /* 0x000ee4000800111c */
[----:B---3--:R-:W-:Y:S05]  /*3420*/  @!P0 BRA `(.L_x_66) ;  /* 0xfffffffc00f88947 */ /* 0x008fea000383ffff */
[----:B------:R-:W-:Y:S05]  /*3430*/  BRA `(.L_x_82) ;  /* 0xffffffec00d87947 */ /* 0x000fea000383ffff */
        .weak           $__internal_0_$__cuda_sm10x_tcgen05_guardrail_trap_col_being_dealloced_not_returned_by_alloc
        .type           $__internal_0_$__cuda_sm10x_tcgen05_guardrail_trap_col_being_dealloced_not_returned_by_alloc,@function
        .size           $__internal_0_$__cuda_sm10x_tcgen05_guardrail_trap_col_being_dealloced_not_returned_by_alloc,($__internal_1_$__cuda_sm10x_tcgen05_guardrail_trap_phase_invalid_during_alloc - $__internal_0_$__cuda_sm10x_tcgen05_guardrail_trap_col_being_dealloced_not_returned_by_alloc)
$__internal_0_$__cuda_sm10x_tcgen05_guardrail_trap_col_being_dealloced_not_returned_by_alloc:
[----:B------:R-:W-:Y:S05]  /*3440*/  BPT.TRAP 0x1 ;  /* 0x000000040000795c */ /* 0x000fea0000300000 */
[----:B------:R-:W-:-:S04]  /*3450*/  IMAD.MOV.U32 R3, RZ, RZ, 0x0 ;  /* 0x00000000ff037424 */ /* 0x000fc800078e00ff */
[----:B------:R-:W-:Y:S05]  /*3460*/  RET.REL.NODEC R2 `(gluon_tcgen05) ;  /* 0xffffffc802e47950 */ /* 0x000fea0003c3ffff */
        .weak           $__internal_1_$__cuda_sm10x_tcgen05_guardrail_trap_phase_invalid_during_alloc
        .type           $__internal_1_$__cuda_sm10x_tcgen05_guardrail_trap_phase_invalid_during_alloc,@function
        .size           $__internal_1_$__cuda_sm10x_tcgen05_guardrail_trap_phase_invalid_during_alloc,($__internal_2_$__cuda_sm10x_tcgen05_guardrail_trap_unallocated_columns_being_dealloced - $__internal_1_$__cuda_sm10x_tcgen05_guardrail_trap_phase_invalid_during_alloc)
$__internal_1_$__cuda_sm10x_tcgen05_guardrail_trap_phase_invalid_during_alloc:
[----:B------:R-:W-:Y:S05]  /*3470*/  BPT.TRAP 0x1 ;  /* 0x000000040000795c */ /* 0x000fea0000300000 */
[----:B------:R-:W-:-:S04]  /*3480*/  IMAD.MOV.U32 R3, RZ, RZ, 0x0 ;  /* 0x00000000ff037424 */ /* 0x000fc800078e00ff */
[----:B------:R-:W-:Y:S05]  /*3490*/  RET.REL.NODEC R2 `(gluon_tcgen05) ;  /* 0xffffffc802d87950 */ /* 0x000fea0003c3ffff */
        .weak           $__internal_2_$__cuda_sm10x_tcgen05_guardrail_trap_unallocated_columns_being_dealloced
        .type           $__internal_2_$__cuda_sm10x_tcgen05_guardrail_trap_unallocated_columns_being_dealloced,@function
        .size           $__internal_2_$__cuda_sm10x_tcgen05_guardrail_trap_unallocated_columns_being_dealloced,(.L_x_86 - $__internal_2_$__cuda_sm10x_tcgen05_guardrail_trap_unallocated_columns_being_dealloced)
$__internal_2_$__cuda_sm10x_tcgen05_guardrail_trap_unallocated_columns_being_dealloced:
[----:B------:R-:W-:Y:S05]  /*34a0*/  BPT.TRAP 0x1 ;  /* 0x000000040000795c */ /* 0x000fea0000300000 */
[----:B------:R-:W-:-:S04]  /*34b0*/  IMAD.MOV.U32 R3, RZ, RZ, 0x0 ;  /* 0x00000000ff037424 */ /* 0x000fc800078e00ff */
[----:B------:R-:W-:Y:S05]  /*34c0*/  RET.REL.NODEC R2 `(gluon_tcgen05) ;  /* 0xffffffc802cc7950 */ /* 0x000fea0003c3ffff */
.L_x_83:
[----:B------:R-:W-:-:S00]  /*34d0*/  BRA `(.L_x_83) ;  /* 0xfffffffc00fc7947 */ /* 0x000fc0000383ffff */
[----:B------:R-:W-:-:S00]  /*34e0*/  NOP ;  /* 0x0000000000007918 */ /* 0x000fc00000000000 */
        /* <DEDUP_REMOVED lines=9> */
.L_x_86:


//--------------------- .nv.shared.gluon_tcgen05  --------------------------
	.section	.nv.shared.gluon_tcgen05,"aw",@nobits
	.sectionflags	@""
	.align	16
	.zero		1024


//--------------------- .nv.shared.reserved.0     --------------------------
	.section	.nv.shared.reserved.0,"aw",@nobits
	.align	8
	.weak		__nv_reservedSMEM_offset_0_alias
	.size		__nv_reservedSMEM_offset_0_alias, 0, 64
	.other		__nv_reservedSMEM_offset_0_alias,@"STO_CUDA_RESERVED_SHARED STV_DEFAULT"
__nv_reservedSMEM_offset_0_alias:
	.zero		0
.nv.shared.reserved.0:
	.zero		64
	.weak		__nv_reservedSMEM_allocation_phase
	.type		__nv_reservedSMEM_allocation_phase,@object
	.size		__nv_reservedSMEM_allocation_phase,(.L_0 - __nv_reservedSMEM_allocation_phase)
__nv_reservedSMEM_allocation_phase:
	.zero		1
.L_0:
	.zero		7
	.weak		__nv_reservedSMEM_devtool_atexit_pc
	.type		__nv_reservedSMEM_devtool_atexit_pc,@object
	.size		__nv_reservedSMEM_devtool_atexit_pc,(__nv_reservedSMEM_allocation_mask - __nv_reservedSMEM_devtool_atexit_pc)
__nv_reservedSMEM_devtool_atexit_pc:
	.zero		8
	.weak		__nv_reservedSMEM_allocation_mask
	.type		__nv_reservedSMEM_allocation_mask,@object
	.size		__nv_reservedSMEM_allocation_mask,(.L_2 - __nv_reservedSMEM_allocation_mask)
__nv_reservedSMEM_allocation_mask:
	.zero		4
.L_2:


//--------------------- .nv.constant0.gluon_tcgen05 --------------------------
	.section	.nv.constant0.gluon_tcgen05,"a",@progbits
	.sectionflags	@""
	.align	4
.nv.constant0.gluon_tcgen05:
	.zero		976


//--------------------- SYMBOLS --------------------------

	.type		.nv.reservedSmem.offset0,@object
	.size		.nv.reservedSmem.offset0,0x4
	.type		.nv.reservedSmem.cap,@object
	.size		.nv.reservedSmem.cap,0x4
